//
// Generated by NVIDIA NVVM Compiler
//
// Compiler Build ID: CL-36424714
// Cuda compilation tools, release 13.0, V13.0.88
// Based on NVVM 20.0.0
//

.version 9.0
.target sm_100
.address_size 64

	// .globl	_Z11cudaCountInPilldll
.extern .func  (.param .b64 func_retval0) malloc
(
	.param .b64 malloc_param_0
)
;
// _ZZ11cudaCountInPilldllE9tmp_array has been demoted

.visible .entry _Z11cudaCountInPilldll(
	.param .u64 .ptr .align 1 _Z11cudaCountInPilldll_param_0,
	.param .u64 _Z11cudaCountInPilldll_param_1,
	.param .u64 _Z11cudaCountInPilldll_param_2,
	.param .f64 _Z11cudaCountInPilldll_param_3,
	.param .u64 _Z11cudaCountInPilldll_param_4,
	.param .u64 _Z11cudaCountInPilldll_param_5
)
{
	.reg .pred 	%p<30>;
	.reg .b32 	%r<59>;
	.reg .b64 	%rd<163>;
	.reg .b64 	%fd<84>;
	// demoted variable
	.shared .align 4 .b8 _ZZ11cudaCountInPilldllE9tmp_array[4096];
	ld.param.u64 	%rd55, [_Z11cudaCountInPilldll_param_0];
	ld.param.u64 	%rd56, [_Z11cudaCountInPilldll_param_1];
	ld.param.u64 	%rd57, [_Z11cudaCountInPilldll_param_2];
	ld.param.f64 	%fd14, [_Z11cudaCountInPilldll_param_3];
	ld.param.u64 	%rd58, [_Z11cudaCountInPilldll_param_4];
	ld.param.u64 	%rd59, [_Z11cudaCountInPilldll_param_5];
	mov.u32 	%r20, %ntid.x;
	mov.u32 	%r21, %ctaid.x;
	mov.u32 	%r22, %tid.x;
	mad.lo.s32 	%r1, %r20, %r21, %r22;
	cvt.s64.s32 	%rd60, %r1;
	setp.le.s64 	%p1, %rd59, %rd60;
	@%p1 bra 	$L__BB0_39;
	shl.b32 	%r23, %r1, 2;
	mov.u32 	%r24, _ZZ11cudaCountInPilldllE9tmp_array;
	add.s32 	%r2, %r24, %r23;
	mov.b32 	%r25, 0;
	st.shared.u32 	[%r2], %r25;
	shl.b64 	%rd61, %rd56, 3;
	{ // callseq 0, 0
	.param .b64 param0;
	st.param.b64 	[param0], %rd61;
	.param .b64 retval0;
	call.uni (retval0), 
	malloc, 
	(
	param0
	);
	ld.param.b64 	%rd62, [retval0];
	} // callseq 0
	setp.lt.s64 	%p2, %rd56, 1;
	@%p2 bra 	$L__BB0_14;
	and.b64  	%rd2, %rd56, 15;
	setp.lt.u64 	%p3, %rd56, 16;
	mov.b64 	%rd144, 0;
	@%p3 bra 	$L__BB0_5;
	and.b64  	%rd144, %rd56, 9223372036854775792;
	add.s64 	%rd149, %rd62, 64;
	mov.u64 	%rd150, %rd144;
$L__BB0_4:
	.pragma "nounroll";
	mov.b64 	%rd64, 0;
	st.u64 	[%rd149+-64], %rd64;
	st.u64 	[%rd149+-56], %rd64;
	st.u64 	[%rd149+-48], %rd64;
	st.u64 	[%rd149+-40], %rd64;
	st.u64 	[%rd149+-32], %rd64;
	st.u64 	[%rd149+-24], %rd64;
	st.u64 	[%rd149+-16], %rd64;
	st.u64 	[%rd149+-8], %rd64;
	st.u64 	[%rd149], %rd64;
	st.u64 	[%rd149+8], %rd64;
	st.u64 	[%rd149+16], %rd64;
	st.u64 	[%rd149+24], %rd64;
	st.u64 	[%rd149+32], %rd64;
	st.u64 	[%rd149+40], %rd64;
	st.u64 	[%rd149+48], %rd64;
	st.u64 	[%rd149+56], %rd64;
	add.s64 	%rd150, %rd150, -16;
	add.s64 	%rd149, %rd149, 128;
	setp.eq.s64 	%p4, %rd150, 0;
	@%p4 bra 	$L__BB0_5;
	bra.uni 	$L__BB0_4;
$L__BB0_5:
	setp.eq.s64 	%p5, %rd2, 0;
	@%p5 bra 	$L__BB0_14;
	and.b64  	%rd6, %rd56, 7;
	setp.lt.u64 	%p6, %rd2, 8;
	@%p6 bra 	$L__BB0_8;
	shl.b64 	%rd65, %rd144, 3;
	add.s64 	%rd66, %rd62, %rd65;
	mov.b64 	%rd67, 0;
	st.u64 	[%rd66], %rd67;
	st.u64 	[%rd66+8], %rd67;
	st.u64 	[%rd66+16], %rd67;
	st.u64 	[%rd66+24], %rd67;
	st.u64 	[%rd66+32], %rd67;
	st.u64 	[%rd66+40], %rd67;
	st.u64 	[%rd66+48], %rd67;
	st.u64 	[%rd66+56], %rd67;
	add.s64 	%rd144, %rd144, 8;
$L__BB0_8:
	setp.eq.s64 	%p7, %rd6, 0;
	@%p7 bra 	$L__BB0_14;
	and.b64  	%rd147, %rd56, 3;
	setp.lt.u64 	%p8, %rd6, 4;
	@%p8 bra 	$L__BB0_11;
	shl.b64 	%rd68, %rd144, 3;
	add.s64 	%rd69, %rd62, %rd68;
	mov.b64 	%rd70, 0;
	st.u64 	[%rd69], %rd70;
	st.u64 	[%rd69+8], %rd70;
	st.u64 	[%rd69+16], %rd70;
	st.u64 	[%rd69+24], %rd70;
	add.s64 	%rd144, %rd144, 4;
$L__BB0_11:
	setp.eq.s64 	%p9, %rd147, 0;
	@%p9 bra 	$L__BB0_14;
	shl.b64 	%rd71, %rd144, 3;
	add.s64 	%rd148, %rd62, %rd71;
$L__BB0_13:
	.pragma "nounroll";
	mov.b64 	%rd72, 0;
	st.u64 	[%rd148], %rd72;
	add.s64 	%rd148, %rd148, 8;
	add.s64 	%rd147, %rd147, -1;
	setp.ne.s64 	%p10, %rd147, 0;
	@%p10 bra 	$L__BB0_13;
$L__BB0_14:
	setp.eq.s32 	%p11, %r1, 0;
	mov.b64 	%rd151, 0;
	mov.u32 	%r49, %r1;
	@%p11 bra 	$L__BB0_15;
	bra.uni 	$L__BB0_40;
$L__BB0_15:
	setp.lt.s64 	%p14, %rd56, 1;
	mov.f64 	%fd83, 0d0000000000000000;
	@%p14 bra 	$L__BB0_28;
	and.b64  	%rd21, %rd56, 15;
	setp.lt.u64 	%p15, %rd56, 16;
	mov.f64 	%fd83, 0d0000000000000000;
	mov.b64 	%rd156, 0;
	@%p15 bra 	$L__BB0_19;
	and.b64  	%rd156, %rd56, 9223372036854775792;
	add.s64 	%rd154, %rd62, 64;
	mov.f64 	%fd83, 0d0000000000000000;
	mov.u64 	%rd155, %rd156;
$L__BB0_18:
	.pragma "nounroll";
	ld.u64 	%rd80, [%rd154+-64];
	sub.s64 	%rd81, %rd80, %rd57;
	cvt.rn.f64.s64 	%fd19, %rd81;
	fma.rn.f64 	%fd20, %fd19, %fd19, %fd83;
	ld.u64 	%rd82, [%rd154+-56];
	sub.s64 	%rd83, %rd82, %rd57;
	cvt.rn.f64.s64 	%fd21, %rd83;
	fma.rn.f64 	%fd22, %fd21, %fd21, %fd20;
	ld.u64 	%rd84, [%rd154+-48];
	sub.s64 	%rd85, %rd84, %rd57;
	cvt.rn.f64.s64 	%fd23, %rd85;
	fma.rn.f64 	%fd24, %fd23, %fd23, %fd22;
	ld.u64 	%rd86, [%rd154+-40];
	sub.s64 	%rd87, %rd86, %rd57;
	cvt.rn.f64.s64 	%fd25, %rd87;
	fma.rn.f64 	%fd26, %fd25, %fd25, %fd24;
	ld.u64 	%rd88, [%rd154+-32];
	sub.s64 	%rd89, %rd88, %rd57;
	cvt.rn.f64.s64 	%fd27, %rd89;
	fma.rn.f64 	%fd28, %fd27, %fd27, %fd26;
	ld.u64 	%rd90, [%rd154+-24];
	sub.s64 	%rd91, %rd90, %rd57;
	cvt.rn.f64.s64 	%fd29, %rd91;
	fma.rn.f64 	%fd30, %fd29, %fd29, %fd28;
	ld.u64 	%rd92, [%rd154+-16];
	sub.s64 	%rd93, %rd92, %rd57;
	cvt.rn.f64.s64 	%fd31, %rd93;
	fma.rn.f64 	%fd32, %fd31, %fd31, %fd30;
	ld.u64 	%rd94, [%rd154+-8];
	sub.s64 	%rd95, %rd94, %rd57;
	cvt.rn.f64.s64 	%fd33, %rd95;
	fma.rn.f64 	%fd34, %fd33, %fd33, %fd32;
	ld.u64 	%rd96, [%rd154];
	sub.s64 	%rd97, %rd96, %rd57;
	cvt.rn.f64.s64 	%fd35, %rd97;
	fma.rn.f64 	%fd36, %fd35, %fd35, %fd34;
	ld.u64 	%rd98, [%rd154+8];
	sub.s64 	%rd99, %rd98, %rd57;
	cvt.rn.f64.s64 	%fd37, %rd99;
	fma.rn.f64 	%fd38, %fd37, %fd37, %fd36;
	ld.u64 	%rd100, [%rd154+16];
	sub.s64 	%rd101, %rd100, %rd57;
	cvt.rn.f64.s64 	%fd39, %rd101;
	fma.rn.f64 	%fd40, %fd39, %fd39, %fd38;
	ld.u64 	%rd102, [%rd154+24];
	sub.s64 	%rd103, %rd102, %rd57;
	cvt.rn.f64.s64 	%fd41, %rd103;
	fma.rn.f64 	%fd42, %fd41, %fd41, %fd40;
	ld.u64 	%rd104, [%rd154+32];
	sub.s64 	%rd105, %rd104, %rd57;
	cvt.rn.f64.s64 	%fd43, %rd105;
	fma.rn.f64 	%fd44, %fd43, %fd43, %fd42;
	ld.u64 	%rd106, [%rd154+40];
	sub.s64 	%rd107, %rd106, %rd57;
	cvt.rn.f64.s64 	%fd45, %rd107;
	fma.rn.f64 	%fd46, %fd45, %fd45, %fd44;
	ld.u64 	%rd108, [%rd154+48];
	sub.s64 	%rd109, %rd108, %rd57;
	cvt.rn.f64.s64 	%fd47, %rd109;
	fma.rn.f64 	%fd48, %fd47, %fd47, %fd46;
	ld.u64 	%rd110, [%rd154+56];
	sub.s64 	%rd111, %rd110, %rd57;
	cvt.rn.f64.s64 	%fd49, %rd111;
	fma.rn.f64 	%fd83, %fd49, %fd49, %fd48;
	add.s64 	%rd155, %rd155, -16;
	add.s64 	%rd154, %rd154, 128;
	setp.ne.s64 	%p16, %rd155, 0;
	@%p16 bra 	$L__BB0_18;
$L__BB0_19:
	setp.eq.s64 	%p17, %rd21, 0;
	@%p17 bra 	$L__BB0_28;
	and.b64  	%rd38, %rd56, 7;
	setp.lt.u64 	%p18, %rd21, 8;
	@%p18 bra 	$L__BB0_22;
	shl.b64 	%rd112, %rd156, 3;
	add.s64 	%rd113, %rd62, %rd112;
	ld.u64 	%rd114, [%rd113];
	sub.s64 	%rd115, %rd114, %rd57;
	cvt.rn.f64.s64 	%fd51, %rd115;
	fma.rn.f64 	%fd52, %fd51, %fd51, %fd83;
	ld.u64 	%rd116, [%rd113+8];
	sub.s64 	%rd117, %rd116, %rd57;
	cvt.rn.f64.s64 	%fd53, %rd117;
	fma.rn.f64 	%fd54, %fd53, %fd53, %fd52;
	ld.u64 	%rd118, [%rd113+16];
	sub.s64 	%rd119, %rd118, %rd57;
	cvt.rn.f64.s64 	%fd55, %rd119;
	fma.rn.f64 	%fd56, %fd55, %fd55, %fd54;
	ld.u64 	%rd120, [%rd113+24];
	sub.s64 	%rd121, %rd120, %rd57;
	cvt.rn.f64.s64 	%fd57, %rd121;
	fma.rn.f64 	%fd58, %fd57, %fd57, %fd56;
	ld.u64 	%rd122, [%rd113+32];
	sub.s64 	%rd123, %rd122, %rd57;
	cvt.rn.f64.s64 	%fd59, %rd123;
	fma.rn.f64 	%fd60, %fd59, %fd59, %fd58;
	ld.u64 	%rd124, [%rd113+40];
	sub.s64 	%rd125, %rd124, %rd57;
	cvt.rn.f64.s64 	%fd61, %rd125;
	fma.rn.f64 	%fd62, %fd61, %fd61, %fd60;
	ld.u64 	%rd126, [%rd113+48];
	sub.s64 	%rd127, %rd126, %rd57;
	cvt.rn.f64.s64 	%fd63, %rd127;
	fma.rn.f64 	%fd64, %fd63, %fd63, %fd62;
	ld.u64 	%rd128, [%rd113+56];
	sub.s64 	%rd129, %rd128, %rd57;
	cvt.rn.f64.s64 	%fd65, %rd129;
	fma.rn.f64 	%fd83, %fd65, %fd65, %fd64;
	add.s64 	%rd156, %rd156, 8;
$L__BB0_22:
	setp.eq.s64 	%p19, %rd38, 0;
	@%p19 bra 	$L__BB0_28;
	and.b64  	%rd159, %rd56, 3;
	setp.lt.u64 	%p20, %rd38, 4;
	@%p20 bra 	$L__BB0_25;
	shl.b64 	%rd130, %rd156, 3;
	add.s64 	%rd131, %rd62, %rd130;
	ld.u64 	%rd132, [%rd131];
	sub.s64 	%rd133, %rd132, %rd57;
	cvt.rn.f64.s64 	%fd67, %rd133;
	fma.rn.f64 	%fd68, %fd67, %fd67, %fd83;
	ld.u64 	%rd134, [%rd131+8];
	sub.s64 	%rd135, %rd134, %rd57;
	cvt.rn.f64.s64 	%fd69, %rd135;
	fma.rn.f64 	%fd70, %fd69, %fd69, %fd68;
	ld.u64 	%rd136, [%rd131+16];
	sub.s64 	%rd137, %rd136, %rd57;
	cvt.rn.f64.s64 	%fd71, %rd137;
	fma.rn.f64 	%fd72, %fd71, %fd71, %fd70;
	ld.u64 	%rd138, [%rd131+24];
	sub.s64 	%rd139, %rd138, %rd57;
	cvt.rn.f64.s64 	%fd73, %rd139;
	fma.rn.f64 	%fd83, %fd73, %fd73, %fd72;
	add.s64 	%rd156, %rd156, 4;
$L__BB0_25:
	setp.eq.s64 	%p21, %rd159, 0;
	@%p21 bra 	$L__BB0_28;
	shl.b64 	%rd140, %rd156, 3;
	add.s64 	%rd160, %rd62, %rd140;
$L__BB0_27:
	.pragma "nounroll";
	ld.u64 	%rd141, [%rd160];
	sub.s64 	%rd142, %rd141, %rd57;
	cvt.rn.f64.s64 	%fd74, %rd142;
	fma.rn.f64 	%fd83, %fd74, %fd74, %fd83;
	add.s64 	%rd160, %rd160, 8;
	add.s64 	%rd159, %rd159, -1;
	setp.ne.s64 	%p22, %rd159, 0;
	@%p22 bra 	$L__BB0_27;
$L__BB0_28:
	setp.geu.f64 	%p23, %fd83, %fd14;
	@%p23 bra 	$L__BB0_30;
	mov.b32 	%r31, 1;
	st.shared.u32 	[%r2], %r31;
$L__BB0_30:
	setp.ne.s32 	%p24, %r1, 0;
	bar.sync 	0;
	@%p24 bra 	$L__BB0_39;
	setp.lt.s64 	%p25, %rd59, 1;
	mov.b32 	%r58, 0;
	@%p25 bra 	$L__BB0_38;
	and.b64  	%rd162, %rd59, 3;
	setp.lt.u64 	%p26, %rd59, 4;
	mov.b32 	%r54, 0;
	mov.u32 	%r58, %r54;
	@%p26 bra 	$L__BB0_35;
	add.s32 	%r50, %r24, 8;
	and.b64  	%rd161, %rd59, 9223372036854775804;
	mov.b32 	%r54, 0;
$L__BB0_34:
	ld.shared.u32 	%r38, [%r50+-8];
	add.s32 	%r39, %r38, %r58;
	ld.shared.u32 	%r40, [%r50+-4];
	add.s32 	%r41, %r40, %r39;
	ld.shared.u32 	%r42, [%r50];
	add.s32 	%r43, %r42, %r41;
	ld.shared.u32 	%r44, [%r50+4];
	add.s32 	%r58, %r44, %r43;
	add.s32 	%r54, %r54, 4;
	add.s32 	%r50, %r50, 16;
	add.s64 	%rd161, %rd161, -4;
	setp.ne.s64 	%p27, %rd161, 0;
	@%p27 bra 	$L__BB0_34;
$L__BB0_35:
	setp.eq.s64 	%p28, %rd162, 0;
	@%p28 bra 	$L__BB0_38;
	shl.b32 	%r45, %r54, 2;
	add.s32 	%r56, %r24, %r45;
$L__BB0_37:
	.pragma "nounroll";
	ld.shared.u32 	%r47, [%r56];
	add.s32 	%r58, %r47, %r58;
	add.s32 	%r56, %r56, 4;
	add.s64 	%rd162, %rd162, -1;
	setp.ne.s64 	%p29, %rd162, 0;
	@%p29 bra 	$L__BB0_37;
$L__BB0_38:
	cvta.to.global.u64 	%rd143, %rd55;
	atom.global.add.u32 	%r48, [%rd143], %r58;
$L__BB0_39:
	ret;
$L__BB0_40:
	cvt.s64.s32 	%rd25, %r49;
	or.b64  	%rd74, %rd25, %rd58;
	and.b64  	%rd75, %rd74, -4294967296;
	setp.ne.s64 	%p12, %rd75, 0;
	@%p12 bra 	$L__BB0_42;
	cvt.u32.u64 	%r26, %rd58;
	cvt.u32.u64 	%r27, %rd25;
	div.u32 	%r28, %r27, %r26;
	mul.lo.s32 	%r29, %r28, %r26;
	sub.s32 	%r30, %r27, %r29;
	cvt.u64.u32 	%rd152, %r28;
	cvt.u64.u32 	%rd153, %r30;
	bra.uni 	$L__BB0_43;
$L__BB0_42:
	div.s64 	%rd152, %rd25, %rd58;
	mul.lo.s64 	%rd76, %rd152, %rd58;
	sub.s64 	%rd153, %rd25, %rd76;
$L__BB0_43:
	cvt.u32.u64 	%r49, %rd152;
	shl.b64 	%rd77, %rd151, 3;
	add.s64 	%rd78, %rd62, %rd77;
	st.u64 	[%rd78], %rd153;
	add.s64 	%rd151, %rd151, 1;
	setp.eq.s32 	%p13, %r49, 0;
	@%p13 bra 	$L__BB0_15;
	bra.uni 	$L__BB0_40;

}


// ===== COMPILED SASS (sm_100) =====

	.target	sm_100

	.elftype	@"ET_EXEC"


//--------------------- .note.nv.tkinfo           --------------------------
	.section	.note.nv.tkinfo,"",@"SHT_NOTE"
	.sectionflags	@"SHF_NOTE_NV_TKINFO"
	.tkinfo
        /*0018*/ 	.word	0x00000002
        /*0030*/ 	.string	""
        /*0030*/ 	.string	"ptxas"
        /*0030*/ 	.string	"Cuda compilation tools, release 13.0, V13.0.88"
        /*0030*/ 	.string	"Build cuda_13.0.r13.0/compiler.36424714_0"
        /*0030*/ 	.string	"-arch sm_100 -m 64 "



//--------------------- .note.nv.cuinfo           --------------------------
	.section	.note.nv.cuinfo,"",@"SHT_NOTE"
	.sectionflags	@"SHF_NOTE_NV_CUINFO"
        /*0018*/ 	.short	0x0002
        /*001a*/ 	.short	0x0064
        /*001c*/ 	.short	0x0082
	.zero		2


//--------------------- .nv.info                  --------------------------
	.section	.nv.info,"",@"SHT_CUDA_INFO"
	.align	4


	//----- nvinfo : EIATTR_REGCOUNT
	.align		4
        /*0000*/ 	.byte	0x04, 0x2f
        /*0002*/ 	.short	(.L_1 - .L_0)
	.align		4
.L_0:
        /*0004*/ 	.word	index@(_Z11cudaCountInPilldll)
        /*0008*/ 	.word	0x00000020


	//----- nvinfo : EIATTR_FRAME_SIZE
	.align		4
.L_1:
        /*000c*/ 	.byte	0x04, 0x11
        /*000e*/ 	.short	(.L_3 - .L_2)
	.align		4
.L_2:
        /*0010*/ 	.word	index@($__internal_0_$__cuda_sm20_div_s64)
        /*0014*/ 	.word	0x00000000


	//----- nvinfo : EIATTR_FRAME_SIZE
	.align		4
.L_3:
        /*0018*/ 	.byte	0x04, 0x11
        /*001a*/ 	.short	(.L_5 - .L_4)
	.align		4
.L_4:
        /*001c*/ 	.word	index@(_Z11cudaCountInPilldll)
        /*0020*/ 	.word	0x00000000


	//----- nvinfo : EIATTR_MIN_STACK_SIZE
	.align		4
.L_5:
        /*0024*/ 	.byte	0x04, 0x12
        /*0026*/ 	.short	(.L_7 - .L_6)
	.align		4
.L_6:
        /*0028*/ 	.word	index@(_Z11cudaCountInPilldll)
        /*002c*/ 	.word	0x00000000
.L_7:


//--------------------- .nv.compat                --------------------------
	.section	.nv.compat,"",@"SHT_CUDA_COMPAT_INFO"
	.align	4
        /*0000*/ 	.byte	0x02, 0x09, 0x00, 0x00, 0x02, 0x02, 0x01, 0x00, 0x02, 0x05, 0x05, 0x00, 0x03, 0x07, 0x01, 0x01
        /*0010*/ 	.byte	0x02, 0x03, 0x00, 0x00, 0x02, 0x06, 0x01, 0x00, 0x04, 0x0b, 0x08, 0x00, 0x01, 0x00, 0x00, 0x00
        /*0020*/ 	.byte	0x00, 0x00, 0x00, 0x00


//--------------------- .nv.info._Z11cudaCountInPilldll --------------------------
	.section	.nv.info._Z11cudaCountInPilldll,"",@"SHT_CUDA_INFO"
	.sectionflags	@""
	.align	4


	//----- nvinfo : EIATTR_CUDA_API_VERSION
	.align		4
        /*0000*/ 	.byte	0x04, 0x37
        /*0002*/ 	.short	(.L_9 - .L_8)
.L_8:
        /*0004*/ 	.word	0x00000082


	//----- nvinfo : EIATTR_KPARAM_INFO
	.align		4
.L_9:
        /*0008*/ 	.byte	0x04, 0x17
        /*000a*/ 	.short	(.L_11 - .L_10)
.L_10:
        /*000c*/ 	.word	0x00000000
        /*0010*/ 	.short	0x0005
        /*0012*/ 	.short	0x0028
        /*0014*/ 	.byte	0x00, 0xf0, 0x21, 0x00


	//----- nvinfo : EIATTR_KPARAM_INFO
	.align		4
.L_11:
        /*0018*/ 	.byte	0x04, 0x17
        /*001a*/ 	.short	(.L_13 - .L_12)
.L_12:
        /*001c*/ 	.word	0x00000000
        /*0020*/ 	.short	0x0004
        /*0022*/ 	.short	0x0020
        /*0024*/ 	.byte	0x00, 0xf0, 0x21, 0x00


	//----- nvinfo : EIATTR_KPARAM_INFO
	.align		4
.L_13:
        /*0028*/ 	.byte	0x04, 0x17
        /*002a*/ 	.short	(.L_15 - .L_14)
.L_14:
        /*002c*/ 	.word	0x00000000
        /*0030*/ 	.short	0x0003
        /*0032*/ 	.short	0x0018
        /*0034*/ 	.byte	0x00, 0xf0, 0x21, 0x00


	//----- nvinfo : EIATTR_KPARAM_INFO
	.align		4
.L_15:
        /*0038*/ 	.byte	0x04, 0x17
        /*003a*/ 	.short	(.L_17 - .L_16)
.L_16:
        /*003c*/ 	.word	0x00000000
        /*0040*/ 	.short	0x0002
        /*0042*/ 	.short	0x0010
        /*0044*/ 	.byte	0x00, 0xf0, 0x21, 0x00


	//----- nvinfo : EIATTR_KPARAM_INFO
	.align		4
.L_17:
        /*0048*/ 	.byte	0x04, 0x17
        /*004a*/ 	.short	(.L_19 - .L_18)
.L_18:
        /*004c*/ 	.word	0x00000000
        /*0050*/ 	.short	0x0001
        /*0052*/ 	.short	0x0008
        /*0054*/ 	.byte	0x00, 0xf0, 0x21, 0x00


	//----- nvinfo : EIATTR_KPARAM_INFO
	.align		4
.L_19:
        /*0058*/ 	.byte	0x04, 0x17
        /*005a*/ 	.short	(.L_21 - .L_20)
.L_20:
        /*005c*/ 	.word	0x00000000
        /*0060*/ 	.short	0x0000
        /*0062*/ 	.short	0x0000
        /*0064*/ 	.byte	0x00, 0xf5, 0x21, 0x00


	//----- nvinfo : EIATTR_SPARSE_MMA_MASK
	.align		4
.L_21:
        /*0068*/ 	.byte	0x03, 0x50
        /*006a*/ 	.short	0x0000


	//----- nvinfo : EIATTR_MAXREG_COUNT
	.align		4
        /*006c*/ 	.byte	0x03, 0x1b
        /*006e*/ 	.short	0x00ff


	//----- nvinfo : EIATTR_NUM_BARRIERS
	.align		4
        /*0070*/ 	.byte	0x02, 0x4c
        /*0072*/ 	.byte	0x01
	.zero		1


	//----- nvinfo : EIATTR_EXTERNS
	.align		4
        /*0074*/ 	.byte	0x04, 0x0f
        /*0076*/ 	.short	(.L_23 - .L_22)


	//   ....[0]....
	.align		4
.L_22:
        /*0078*/ 	.word	index@(malloc)


	//----- nvinfo : EIATTR_MERCURY_ISA_VERSION
	.align		4
.L_23:
        /*007c*/ 	.byte	0x03, 0x5f
        /*007e*/ 	.short	0x0101


	//----- nvinfo : EIATTR_VRC_CTA_INIT_COUNT
	.align		4
        /*0080*/ 	.byte	0x02, 0x4a
	.zero		1
	.zero		1


	//----- nvinfo : EIATTR_SYSCALL_OFFSETS
	.align		4
        /*0084*/ 	.byte	0x04, 0x46
        /*0086*/ 	.short	(.L_25 - .L_24)


	//   ....[0]....
.L_24:
        /*0088*/ 	.word	0x000001a0


	//----- nvinfo : EIATTR_EXIT_INSTR_OFFSETS
	.align		4
.L_25:
        /*008c*/ 	.byte	0x04, 0x1c
        /*008e*/ 	.short	(.L_27 - .L_26)


	//   ....[0]....
.L_26:
        /*0090*/ 	.word	0x00000090


	//   ....[1]....
        /*0094*/ 	.word	0x00001da0


	//   ....[2]....
        /*0098*/ 	.word	0x00002380


	//----- nvinfo : EIATTR_CRS_STACK_SIZE
	.align		4
.L_27:
        /*009c*/ 	.byte	0x04, 0x1e
        /*009e*/ 	.short	(.L_29 - .L_28)
.L_28:
        /*00a0*/ 	.word	0x00000000


	//----- nvinfo : EIATTR_CBANK_PARAM_SIZE
	.align		4
.L_29:
        /*00a4*/ 	.byte	0x03, 0x19
        /*00a6*/ 	.short	0x0030


	//----- nvinfo : EIATTR_PARAM_CBANK
	.align		4
        /*00a8*/ 	.byte	0x04, 0x0a
        /*00aa*/ 	.short	(.L_31 - .L_30)
	.align		4
.L_30:
        /*00ac*/ 	.word	index@(.nv.constant0._Z11cudaCountInPilldll)
        /*00b0*/ 	.short	0x0380
        /*00b2*/ 	.short	0x0030


	//----- nvinfo : EIATTR_SW_WAR
	.align		4
.L_31:
        /*00b4*/ 	.byte	0x04, 0x36
        /*00b6*/ 	.short	(.L_33 - .L_32)
.L_32:
        /*00b8*/ 	.word	0x00000008
.L_33:


//--------------------- .nv.callgraph             --------------------------
	.section	.nv.callgraph,"",@"SHT_CUDA_CALLGRAPH"
	.align	4
	.sectionentsize	8
	.align		4
        /*0000*/ 	.word	0x00000000
	.align		4
        /*0004*/ 	.word	0xffffffff
	.align		4
        /*0008*/ 	.word	index@(_Z11cudaCountInPilldll)
	.align		4
        /*000c*/ 	.word	index@(malloc)
	.align		4
        /*0010*/ 	.word	0x00000000
	.align		4
        /*0014*/ 	.word	0xfffffffe
	.align		4
        /*0018*/ 	.word	0x00000000
	.align		4
        /*001c*/ 	.word	0xfffffffd
	.align		4
        /*0020*/ 	.word	0x00000000
	.align		4
        /*0024*/ 	.word	0xfffffffc


//--------------------- .nv.constant4             --------------------------
	.section	.nv.constant4,"a",@progbits
	.align	8
	.align		8
.nv.constant4:
        /*0000*/ 	.dword	malloc


//--------------------- .text._Z11cudaCountInPilldll --------------------------
	.section	.text._Z11cudaCountInPilldll,"ax",@progbits
	.align	128
        .global         _Z11cudaCountInPilldll
        .type           _Z11cudaCountInPilldll,@function
        .size           _Z11cudaCountInPilldll,(.L_x_28 - _Z11cudaCountInPilldll)
        .other          _Z11cudaCountInPilldll,@"STO_CUDA_ENTRY STV_DEFAULT"
_Z11cudaCountInPilldll:
.text._Z11cudaCountInPilldll:
[----:B------:R-:W0:Y:S01]  /*0000*/  LDC R1, c[0x0][0x37c] ;  /* 0x0000df00ff017b82 */ /* 0x000e220000000800 */
[----:B------:R-:W1:Y:S01]  /*0010*/  S2R R16, SR_CTAID.X ;  /* 0x0000000000107919 */ /* 0x000e620000002500 */
[----:B------:R-:W1:Y:S01]  /*0020*/  LDCU UR4, c[0x0][0x360] ;  /* 0x00006c00ff0477ac */ /* 0x000e620008000800 */
[----:B------:R-:W1:Y:S01]  /*0030*/  S2R R3, SR_TID.X ;  /* 0x0000000000037919 */ /* 0x000e620000002100 */
[----:B------:R-:W2:Y:S01]  /*0040*/  LDCU.64 UR6, c[0x0][0x3a8] ;  /* 0x00007500ff0677ac */ /* 0x000ea20008000a00 */
[----:B-1----:R-:W-:-:S05]  /*0050*/  IMAD R16, R16, UR4, R3 ;  /* 0x0000000410107c24 */ /* 0x002fca000f8e0203 */
[----:B--2---:R-:W-:Y:S02]  /*0060*/  ISETP.GE.U32.AND P0, PT, R16, UR6, PT ;  /* 0x0000000610007c0c */ /* 0x004fe4000bf06070 */
[----:B------:R-:W-:-:S04]  /*0070*/  SHF.R.S32.HI R0, RZ, 0x1f, R16 ;  /* 0x0000001fff007819 */ /* 0x000fc80000011410 */
[----:B------:R-:W-:-:S13]  /*0080*/  ISETP.GE.AND.EX P0, PT, R0, UR7, PT, P0 ;  /* 0x0000000700007c0c */ /* 0x000fda000bf06300 */
[----:B0-----:R-:W-:Y:S05]  /*0090*/  @P0 EXIT ;  /* 0x000000000000094d */ /* 0x001fea0003800000 */
[----:B------:R-:W0:Y:S01]  /*00a0*/  S2UR UR4, SR_CgaCtaId ;  /* 0x00000000000479c3 */ /* 0x000e220000008800 */
[----:B------:R-:W-:Y:S01]  /*00b0*/  UMOV UR36, 0x400 ;  /* 0x0000040000247882 */ /* 0x000fe20000000000 */
[----:B------:R-:W1:Y:S01]  /*00c0*/  LDCU.64 UR6, c[0x0][0x388] ;  /* 0x00007100ff0677ac */ /* 0x000e620008000a00 */
[----:B------:R-:W-:Y:S01]  /*00d0*/  MOV R0, 0x0 ;  /* 0x0000000000007802 */ /* 0x000fe20000000f00 */
[----:B------:R-:W2:Y:S04]  /*00e0*/  LDCU UR37, c[0x0][0x3a4] ;  /* 0x00007480ff2577ac */ /* 0x000ea80008000800 */
[----:B------:R3:W4:Y:S01]  /*00f0*/  LDC.64 R6, c[0x4][R0] ;  /* 0x0100000000067b82 */ /* 0x0007220000000a00 */
[----:B------:R-:W2:Y:S01]  /*0100*/  LDCU UR40, c[0x0][0x3a0] ;  /* 0x00007400ff2877ac */ /* 0x000ea20008000800 */
[----:B------:R-:W2:Y:S01]  /*0110*/  LDCU.64 UR38, c[0x0][0x3a0] ;  /* 0x00007400ff2677ac */ /* 0x000ea20008000a00 */
[----:B-1----:R-:W-:-:S02]  /*0120*/  USHF.L.U32 UR5, UR6, 0x3, URZ ;  /* 0x0000000306057899 */ /* 0x002fc400080006ff */
[----:B0-----:R-:W-:Y:S02]  /*0130*/  ULEA UR36, UR4, UR36, 0x18 ;  /* 0x0000002404247291 */ /* 0x001fe4000f8ec0ff */
[----:B------:R-:W-:Y:S02]  /*0140*/  USHF.L.U64.HI UR4, UR6, 0x3, UR7 ;  /* 0x0000000306047899 */ /* 0x000fe40008010207 */
[----:B------:R-:W-:Y:S02]  /*0150*/  IMAD.U32 R4, RZ, RZ, UR5 ;  /* 0x00000005ff047e24 */ /* 0x000fe4000f8e00ff */
[----:B------:R-:W-:Y:S02]  /*0160*/  LEA R2, R16, UR36, 0x2 ;  /* 0x0000002410027c11 */ /* 0x000fe4000f8e10ff */
[----:B------:R-:W-:-:S03]  /*0170*/  IMAD.U32 R5, RZ, RZ, UR4 ;  /* 0x00000004ff057e24 */ /* 0x000fc6000f8e00ff */
[----:B--2---:R3:W-:Y:S04]  /*0180*/  STS [R2], RZ ;  /* 0x000000ff02007388 */ /* 0x0047e80000000800 */
[----:B------:R-:W-:-:S07]  /*0190*/  LEPC R20, `(.L_x_0) ;  /* 0x000000001014794e */ /* 0x000fce0000000000 */
[----:B---34-:R-:W-:Y:S05]  /*01a0*/  CALL.ABS.NOINC R6 ;  /* 0x0000000006007343 */ /* 0x018fea0003c00000 */
.L_x_0:
[----:B------:R-:W0:Y:S08]  /*01b0*/  LDC.64 R8, c[0x0][0x388] ;  /* 0x0000e200ff087b82 */ /* 0x000e300000000a00 */
[----:B------:R-:W1:Y:S01]  /*01c0*/  LDC.64 R6, c[0x0][0x358] ;  /* 0x0000d600ff067b82 */ /* 0x000e620000000a00 */
[----:B0-----:R-:W-:-:S04]  /*01d0*/  ISETP.GE.U32.AND P0, PT, R8, 0x1, PT ;  /* 0x000000010800780c */ /* 0x001fc80003f06070 */
[----:B------:R-:W-:-:S13]  /*01e0*/  ISETP.GE.AND.EX P0, PT, R9, RZ, PT, P0 ;  /* 0x000000ff0900720c */ /* 0x000fda0003f06300 */
[----:B-1----:R-:W-:Y:S05]  /*01f0*/  @!P0 BRA `(.L_x_1) ;  /* 0x0000000800508947 */ /* 0x002fea0003800000 */
[C---:B------:R-:W-:Y:S02]  /*0200*/  ISETP.GE.U32.AND P1, PT, R8.reuse, 0x10, PT ;  /* 0x000000100800780c */ /* 0x040fe40003f26070 */
[----:B------:R-:W-:Y:S02]  /*0210*/  CS2R R14, SRZ ;  /* 0x00000000000e7805 */ /* 0x000fe4000001ff00 */
[----:B------:R-:W-:Y:S02]  /*0220*/  LOP3.LUT R17, R8, 0xf, RZ, 0xc0, !PT ;  /* 0x0000000f08117812 */ /* 0x000fe400078ec0ff */
[----:B------:R-:W-:Y:S02]  /*0230*/  ISETP.GE.U32.AND.EX P1, PT, R9, RZ, PT, P1 ;  /* 0x000000ff0900720c */ /* 0x000fe40003f26110 */
[----:B------:R-:W-:-:S04]  /*0240*/  ISETP.NE.U32.AND P0, PT, R17, RZ, PT ;  /* 0x000000ff1100720c */ /* 0x000fc80003f05070 */
[----:B------:R-:W-:-:S07]  /*0250*/  ISETP.NE.AND.EX P0, PT, RZ, RZ, PT, P0 ;  /* 0x000000ffff00720c */ /* 0x000fce0003f05300 */
[----:B------:R-:W-:Y:S06]  /*0260*/  @!P1 BRA `(.L_x_2) ;  /* 0x0000000400049947 */ /* 0x000fec0003800000 */
[----:B------:R-:W-:Y:S01]  /*0270*/  IADD3 R12, P1, PT, R4, 0x40, RZ ;  /* 0x00000040040c7810 */ /* 0x000fe20007f3e0ff */
[----:B------:R-:W-:Y:S01]  /*0280*/  BSSY.RECONVERGENT B0, `(.L_x_2) ;  /* 0x000003f000007945 */ /* 0x000fe20003800200 */
[----:B------:R-:W-:Y:S02]  /*0290*/  LOP3.LUT R14, R8, 0xfffffff0, RZ, 0xc0, !PT ;  /* 0xfffffff0080e7812 */ /* 0x000fe400078ec0ff */
[----:B------:R-:W-:Y:S01]  /*02a0*/  LOP3.LUT R15, R9, 0x7fffffff, RZ, 0xc0, !PT ;  /* 0x7fffffff090f7812 */ /* 0x000fe200078ec0ff */
[----:B------:R-:W-:Y:S02]  /*02b0*/  IMAD.X R13, RZ, RZ, R5, P1 ;  /* 0x000000ffff0d7224 */ /* 0x000fe400008e0605 */
[----:B------:R-:W-:Y:S02]  /*02c0*/  IMAD.MOV.U32 R0, RZ, RZ, R14 ;  /* 0x000000ffff007224 */ /* 0x000fe400078e000e */
[----:B------:R-:W-:-:S07]  /*02d0*/  IMAD.MOV.U32 R3, RZ, RZ, R15 ;  /* 0x000000ffff037224 */ /* 0x000fce00078e000f */
.L_x_3:
[----:B------:R-:W-:Y:S01]  /*02e0*/  IADD3 R0, P1, PT, R0, -0x10, RZ ;  /* 0xfffffff000007810 */ /* 0x000fe20007f3e0ff */
[----:B0-----:R-:W-:Y:S01]  /*02f0*/  IMAD.MOV.U32 R10, RZ, RZ, R12 ;  /* 0x000000ffff0a7224 */ /* 0x001fe200078e000c */
[----:B------:R-:W-:Y:S01]  /*0300*/  R2UR UR4, R6 ;  /* 0x00000000060472ca */ /* 0x000fe200000e0000 */
[----:B------:R-:W-:Y:S01]  /*0310*/  IMAD.MOV.U32 R11, RZ, RZ, R13 ;  /* 0x000000ffff0b7224 */ /* 0x000fe200078e000d */
[----:B------:R-:W-:Y:S02]  /*0320*/  IADD3.X R3, PT, PT, R3, -0x1, RZ, P1, !PT ;  /* 0xffffffff03037810 */ /* 0x000fe40000ffe4ff */
[----:B------:R-:W-:Y:S02]  /*0330*/  ISETP.NE.U32.AND P1, PT, R0, RZ, PT ;  /* 0x000000ff0000720c */ /* 0x000fe40003f25070 */
[----:B------:R-:W-:Y:S02]  /*0340*/  R2UR UR5, R7 ;  /* 0x00000000070572ca */ /* 0x000fe400000e0000 */
[----:B------:R-:W-:-:S02]  /*0350*/  R2UR UR6, R6 ;  /* 0x00000000060672ca */ /* 0x000fc400000e0000 */
[C---:B------:R-:W-:Y:S02]  /*0360*/  R2UR UR7, R7.reuse ;  /* 0x00000000070772ca */ /* 0x040fe400000e0000 */
[C---:B------:R-:W-:Y:S02]  /*0370*/  R2UR UR8, R6.reuse ;  /* 0x00000000060872ca */ /* 0x040fe400000e0000 */
[C---:B------:R-:W-:Y:S02]  /*0380*/  R2UR UR9, R7.reuse ;  /* 0x00000000070972ca */ /* 0x040fe400000e0000 */
[C---:B------:R-:W-:Y:S02]  /*0390*/  R2UR UR10, R6.reuse ;  /* 0x00000000060a72ca */ /* 0x040fe400000e0000 */
[----:B------:R-:W-:Y:S01]  /*03a0*/  R2UR UR11, R7 ;  /* 0x00000000070b72ca */ /* 0x000fe200000e0000 */
[----:B------:R0:W-:Y:S01]  /*03b0*/  ST.E.64 desc[UR4][R10.64+-0x40], RZ ;  /* 0xffffc0ff0a007985 */ /* 0x0001e2000c101b04 */
[----:B------:R-:W-:-:S02]  /*03c0*/  R2UR UR12, R6 ;  /* 0x00000000060c72ca */ /* 0x000fc400000e0000 */
[C---:B------:R-:W-:Y:S01]  /*03d0*/  R2UR UR13, R7.reuse ;  /* 0x00000000070d72ca */ /* 0x040fe200000e0000 */
[----:B------:R0:W-:Y:S01]  /*03e0*/  ST.E.64 desc[UR6][R10.64+-0x38], RZ ;  /* 0xffffc8ff0a007985 */ /* 0x0001e2000c101b06 */
[C---:B------:R-:W-:Y:S02]  /*03f0*/  R2UR UR14, R6.reuse ;  /* 0x00000000060e72ca */ /* 0x040fe400000e0000 */
[C---:B------:R-:W-:Y:S01]  /*0400*/  R2UR UR15, R7.reuse ;  /* 0x00000000070f72ca */ /* 0x040fe200000e0000 */
[----:B------:R0:W-:Y:S01]  /*0410*/  ST.E.64 desc[UR8][R10.64+-0x30], RZ ;  /* 0xffffd0ff0a007985 */ /* 0x0001e2000c101b08 */
        /* <DEDUP_REMOVED lines=27> */
[----:B------:R-:W-:Y:S02]  /*05d0*/  R2UR UR34, R6 ;  /* 0x00000000062272ca */ /* 0x000fe400000e0000 */
[----:B------:R-:W-:Y:S01]  /*05e0*/  R2UR UR35, R7 ;  /* 0x00000000072372ca */ /* 0x000fe200000e0000 */
[----:B------:R0:W-:Y:S01]  /*05f0*/  ST.E.64 desc[UR28][R10.64+0x20], RZ ;  /* 0x000020ff0a007985 */ /* 0x0001e2000c101b1c */
[----:B------:R-:W-:-:S02]  /*0600*/  ISETP.NE.AND.EX P1, PT, R3, RZ, PT, P1 ;  /* 0x000000ff0300720c */ /* 0x000fc40003f25310 */
[----:B------:R-:W-:Y:S01]  /*0610*/  IADD3 R12, P2, PT, R10, 0x80, RZ ;  /* 0x000000800a0c7810 */ /* 0x000fe20007f5e0ff */
[----:B------:R0:W-:Y:S04]  /*0620*/  ST.E.64 desc[UR30][R10.64+0x28], RZ ;  /* 0x000028ff0a007985 */ /* 0x0001e8000c101b1e */
[----:B------:R0:W-:Y:S01]  /*0630*/  ST.E.64 desc[UR32][R10.64+0x30], RZ ;  /* 0x000030ff0a007985 */ /* 0x0001e2000c101b20 */
[----:B------:R-:W-:-:S03]  /*0640*/  IMAD.X R13, RZ, RZ, R11, P2 ;  /* 0x000000ffff0d7224 */ /* 0x000fc600010e060b */
[----:B------:R0:W-:Y:S02]  /*0650*/  ST.E.64 desc[UR34][R10.64+0x38], RZ ;  /* 0x000038ff0a007985 */ /* 0x0001e4000c101b22 */
[----:B------:R-:W-:Y:S05]  /*0660*/  @P1 BRA `(.L_x_3) ;  /* 0xfffffffc001c1947 */ /* 0x000fea000383ffff */
[----:B------:R-:W-:Y:S05]  /*0670*/  BSYNC.RECONVERGENT B0 ;  /* 0x0000000000007941 */ /* 0x000fea0003800200 */
.L_x_2:
[----:B------:R-:W-:Y:S04]  /*0680*/  BSSY.RECONVERGENT B0, `(.L_x_1) ;  /* 0x000004b000007945 */ /* 0x000fe80003800200 */
[----:B------:R-:W-:Y:S05]  /*0690*/  @!P0 BRA `(.L_x_4) ;  /* 0x0000000400248947 */ /* 0x000fea0003800000 */
[----:B------:R-:W-:Y:S02]  /*06a0*/  ISETP.GE.U32.AND P0, PT, R17, 0x8, PT ;  /* 0x000000081100780c */ /* 0x000fe40003f06070 */
[----:B------:R-:W-:Y:S02]  /*06b0*/  LOP3.LUT R0, R8, 0x7, RZ, 0xc0, !PT ;  /* 0x0000000708007812 */ /* 0x000fe400078ec0ff */
[----:B------:R-:W-:Y:S02]  /*06c0*/  ISETP.GE.U32.AND.EX P0, PT, RZ, RZ, PT, P0 ;  /* 0x000000ffff00720c */ /* 0x000fe40003f06100 */
[----:B------:R-:W-:-:S04]  /*06d0*/  ISETP.NE.U32.AND P1, PT, R0, RZ, PT ;  /* 0x000000ff0000720c */ /* 0x000fc80003f25070 */
[----:B------:R-:W-:-:S07]  /*06e0*/  ISETP.NE.AND.EX P1, PT, RZ, RZ, PT, P1 ;  /* 0x000000ffff00720c */ /* 0x000fce0003f25310 */
[----:B------:R-:W-:Y:S06]  /*06f0*/  @!P0 BRA `(.L_x_5) ;  /* 0x0000000000708947 */ /* 0x000fec0003800000 */
[C---:B------:R-:W-:Y:S02]  /*0700*/  R2UR UR4, R6.reuse ;  /* 0x00000000060472ca */ /* 0x040fe400000e0000 */
[C---:B------:R-:W-:Y:S02]  /*0710*/  R2UR UR5, R7.reuse ;  /* 0x00000000070572ca */ /* 0x040fe400000e0000 */
[C---:B------:R-:W-:Y:S02]  /*0720*/  R2UR UR6, R6.reuse ;  /* 0x00000000060672ca */ /* 0x040fe400000e0000 */
[C---:B------:R-:W-:Y:S02]  /*0730*/  R2UR UR7, R7.reuse ;  /* 0x00000000070772ca */ /* 0x040fe400000e0000 */
[----:B------:R-:W-:Y:S02]  /*0740*/  R2UR UR8, R6 ;  /* 0x00000000060872ca */ /* 0x000fe400000e0000 */
[----:B------:R-:W-:-:S02]  /*0750*/  R2UR UR9, R7 ;  /* 0x00000000070972ca */ /* 0x000fc400000e0000 */
        /* <DEDUP_REMOVED lines=8> */
[----:B------:R-:W-:Y:S02]  /*07e0*/  R2UR UR18, R6 ;  /* 0x00000000061272ca */ /* 0x000fe400000e0000 */
[----:B------:R-:W-:Y:S02]  /*07f0*/  R2UR UR19, R7 ;  /* 0x00000000071372ca */ /* 0x000fe400000e0000 */
[----:B0-----:R-:W-:-:S04]  /*0800*/  LEA R10, P0, R14, R4, 0x3 ;  /* 0x000000040e0a7211 */ /* 0x001fc800078018ff */
[C---:B------:R-:W-:Y:S02]  /*0810*/  LEA.HI.X R11, R14.reuse, R5, R15, 0x3, P0 ;  /* 0x000000050e0b7211 */ /* 0x040fe400000f1c0f */
[----:B------:R-:W-:-:S03]  /*0820*/  IADD3 R14, P0, PT, R14, 0x8, RZ ;  /* 0x000000080e0e7810 */ /* 0x000fc60007f1e0ff */
[----:B------:R1:W-:Y:S02]  /*0830*/  ST.E.64 desc[UR4][R10.64], RZ ;  /* 0x000000ff0a007985 */ /* 0x0003e4000c101b04 */
[----:B------:R-:W-:Y:S02]  /*0840*/  IMAD.X R15, RZ, RZ, R15, P0 ;  /* 0x000000ffff0f7224 */ /* 0x000fe400000e060f */
[----:B------:R1:W-:Y:S04]  /*0850*/  ST.E.64 desc[UR6][R10.64+0x8], RZ ;  /* 0x000008ff0a007985 */ /* 0x0003e8000c101b06 */
[----:B------:R1:W-:Y:S04]  /*0860*/  ST.E.64 desc[UR8][R10.64+0x10], RZ ;  /* 0x000010ff0a007985 */ /* 0x0003e8000c101b08 */
[----:B------:R1:W-:Y:S04]  /*0870*/  ST.E.64 desc[UR10][R10.64+0x18], RZ ;  /* 0x000018ff0a007985 */ /* 0x0003e8000c101b0a */
[----:B------:R1:W-:Y:S04]  /*0880*/  ST.E.64 desc[UR12][R10.64+0x20], RZ ;  /* 0x000020ff0a007985 */ /* 0x0003e8000c101b0c */
[----:B------:R1:W-:Y:S04]  /*0890*/  ST.E.64 desc[UR14][R10.64+0x28], RZ ;  /* 0x000028ff0a007985 */ /* 0x0003e8000c101b0e */
[----:B------:R1:W-:Y:S04]  /*08a0*/  ST.E.64 desc[UR16][R10.64+0x30], RZ ;  /* 0x000030ff0a007985 */ /* 0x0003e8000c101b10 */
[----:B------:R1:W-:Y:S02]  /*08b0*/  ST.E.64 desc[UR18][R10.64+0x38], RZ ;  /* 0x000038ff0a007985 */ /* 0x0003e4000c101b12 */
.L_x_5:
[----:B------:R-:W-:Y:S05]  /*08c0*/  @!P1 BRA `(.L_x_4) ;  /* 0x0000000000989947 */ /* 0x000fea0003800000 */
[----:B------:R-:W-:Y:S01]  /*08d0*/  ISETP.GE.U32.AND P0, PT, R0, 0x4, PT ;  /* 0x000000040000780c */ /* 0x000fe20003f06070 */
[----:B01----:R-:W-:Y:S01]  /*08e0*/  IMAD.MOV.U32 R11, RZ, RZ, RZ ;  /* 0x000000ffff0b7224 */ /* 0x003fe200078e00ff */
[----:B------:R-:W-:Y:S02]  /*08f0*/  LOP3.LUT R10, R8, 0x3, RZ, 0xc0, !PT ;  /* 0x00000003080a7812 */ /* 0x000fe400078ec0ff */
[----:B------:R-:W-:Y:S02]  /*0900*/  ISETP.GE.U32.AND.EX P0, PT, RZ, RZ, PT, P0 ;  /* 0x000000ffff00720c */ /* 0x000fe40003f06100 */
[----:B------:R-:W-:-:S04]  /*0910*/  ISETP.NE.U32.AND P1, PT, R10, RZ, PT ;  /* 0x000000ff0a00720c */ /* 0x000fc80003f25070 */
[----:B------:R-:W-:-:S07]  /*0920*/  ISETP.NE.AND.EX P1, PT, R11, RZ, PT, P1 ;  /* 0x000000ff0b00720c */ /* 0x000fce0003f25310 */
[----:B------:R-:W-:Y:S06]  /*0930*/  @!P0 BRA `(.L_x_6) ;  /* 0x0000000000408947 */ /* 0x000fec0003800000 */
[C---:B------:R-:W-:Y:S02]  /*0940*/  R2UR UR4, R6.reuse ;  /* 0x00000000060472ca */ /* 0x040fe400000e0000 */
[C---:B------:R-:W-:Y:S02]  /*0950*/  R2UR UR5, R7.reuse ;  /* 0x00000000070572ca */ /* 0x040fe400000e0000 */
[C---:B------:R-:W-:Y:S02]  /*0960*/  R2UR UR6, R6.reuse ;  /* 0x00000000060672ca */ /* 0x040fe400000e0000 */
[C---:B------:R-:W-:Y:S02]  /*0970*/  R2UR UR7, R7.reuse ;  /* 0x00000000070772ca */ /* 0x040fe400000e0000 */
[----:B------:R-:W-:Y:S02]  /*0980*/  R2UR UR8, R6 ;  /* 0x00000000060872ca */ /* 0x000fe400000e0000 */
[----:B------:R-:W-:-:S02]  /*0990*/  R2UR UR9, R7 ;  /* 0x00000000070972ca */ /* 0x000fc400000e0000 */
[----:B------:R-:W-:Y:S02]  /*09a0*/  R2UR UR10, R6 ;  /* 0x00000000060a72ca */ /* 0x000fe400000e0000 */
[----:B------:R-:W-:Y:S02]  /*09b0*/  R2UR UR11, R7 ;  /* 0x00000000070b72ca */ /* 0x000fe400000e0000 */
[----:B------:R-:W-:-:S04]  /*09c0*/  LEA R8, P0, R14, R4, 0x3 ;  /* 0x000000040e087211 */ /* 0x000fc800078018ff */
[C---:B------:R-:W-:Y:S02]  /*09d0*/  LEA.HI.X R9, R14.reuse, R5, R15, 0x3, P0 ;  /* 0x000000050e097211 */ /* 0x040fe400000f1c0f */
[----:B------:R-:W-:-:S03]  /*09e0*/  IADD3 R14, P0, PT, R14, 0x4, RZ ;  /* 0x000000040e0e7810 */ /* 0x000fc60007f1e0ff */
[----:B------:R0:W-:Y:S02]  /*09f0*/  ST.E.64 desc[UR4][R8.64], RZ ;  /* 0x000000ff08007985 */ /* 0x0001e4000c101b04 */
[----:B------:R-:W-:Y:S02]  /*0a00*/  IMAD.X R15, RZ, RZ, R15, P0 ;  /* 0x000000ffff0f7224 */ /* 0x000fe400000e060f */
[----:B------:R0:W-:Y:S04]  /*0a10*/  ST.E.64 desc[UR6][R8.64+0x8], RZ ;  /* 0x000008ff08007985 */ /* 0x0001e8000c101b06 */
[----:B------:R0:W-:Y:S04]  /*0a20*/  ST.E.64 desc[UR8][R8.64+0x10], RZ ;  /* 0x000010ff08007985 */ /* 0x0001e8000c101b08 */
[----:B------:R0:W-:Y:S02]  /*0a30*/  ST.E.64 desc[UR10][R8.64+0x18], RZ ;  /* 0x000018ff08007985 */ /* 0x0001e4000c101b0a */
.L_x_6:
[----:B------:R-:W-:Y:S05]  /*0a40*/  @!P1 BRA `(.L_x_4) ;  /* 0x0000000000389947 */ /* 0x000fea0003800000 */
[----:B------:R-:W-:-:S04]  /*0a50*/  LEA R0, P0, R14, R4, 0x3 ;  /* 0x000000040e007211 */ /* 0x000fc800078018ff */
[----:B------:R-:W-:-:S09]  /*0a60*/  LEA.HI.X R3, R14, R5, R15, 0x3, P0 ;  /* 0x000000050e037211 */ /* 0x000fd200000f1c0f */
.L_x_7:
[----:B------:R-:W-:Y:S01]  /*0a70*/  IADD3 R10, P0, PT, R10, -0x1, RZ ;  /* 0xffffffff0a0a7810 */ /* 0x000fe20007f1e0ff */
[----:B0-2---:R-:W-:Y:S01]  /*0a80*/  IMAD.MOV.U32 R8, RZ, RZ, R0 ;  /* 0x000000ffff087224 */ /* 0x005fe200078e0000 */
[----:B------:R-:W-:Y:S01]  /*0a90*/  R2UR UR4, R6 ;  /* 0x00000000060472ca */ /* 0x000fe200000e0000 */
[----:B------:R-:W-:Y:S01]  /*0aa0*/  IMAD.MOV.U32 R9, RZ, RZ, R3 ;  /* 0x000000ffff097224 */ /* 0x000fe200078e0003 */
[----:B------:R-:W-:Y:S02]  /*0ab0*/  IADD3.X R11, PT, PT, R11, -0x1, RZ, P0, !PT ;  /* 0xffffffff0b0b7810 */ /* 0x000fe400007fe4ff */
[----:B------:R-:W-:Y:S02]  /*0ac0*/  ISETP.NE.U32.AND P0, PT, R10, RZ, PT ;  /* 0x000000ff0a00720c */ /* 0x000fe40003f05070 */
[----:B------:R-:W-:Y:S02]  /*0ad0*/  R2UR UR5, R7 ;  /* 0x00000000070572ca */ /* 0x000fe400000e0000 */
[----:B------:R-:W-:-:S02]  /*0ae0*/  ISETP.NE.AND.EX P0, PT, R11, RZ, PT, P0 ;  /* 0x000000ff0b00720c */ /* 0x000fc40003f05300 */
[----:B------:R-:W-:-:S05]  /*0af0*/  IADD3 R0, P1, PT, R0, 0x8, RZ ;  /* 0x0000000800007810 */ /* 0x000fca0007f3e0ff */
[----:B------:R-:W-:-:S04]  /*0b00*/  IMAD.X R3, RZ, RZ, R3, P1 ;  /* 0x000000ffff037224 */ /* 0x000fc800008e0603 */
[----:B------:R2:W-:Y:S02]  /*0b10*/  ST.E.64 desc[UR4][R8.64], RZ ;  /* 0x000000ff08007985 */ /* 0x0005e4000c101b04 */
[----:B------:R-:W-:Y:S05]  /*0b20*/  @P0 BRA `(.L_x_7) ;  /* 0xfffffffc00d00947 */ /* 0x000fea000383ffff */
.L_x_4:
[----:B------:R-:W-:Y:S05]  /*0b30*/  BSYNC.RECONVERGENT B0 ;  /* 0x0000000000007941 */ /* 0x000fea0003800200 */
.L_x_1:
[----:B------:R-:W-:Y:S01]  /*0b40*/  ISETP.NE.AND P0, PT, R16, RZ, PT ;  /* 0x000000ff1000720c */ /* 0x000fe20003f05270 */
[----:B------:R-:W-:-:S12]  /*0b50*/  BSSY.RECONVERGENT B0, `(.L_x_8) ;  /* 0x0000037000007945 */ /* 0x000fd80003800200 */
[----:B------:R-:W-:Y:S05]  /*0b60*/  @!P0 BRA `(.L_x_9) ;  /* 0x0000000000d48947 */ /* 0x000fea0003800000 */
[----:B------:R-:W-:Y:S02]  /*0b70*/  IMAD.MOV.U32 R0, RZ, RZ, RZ ;  /* 0x000000ffff007224 */ /* 0x000fe400078e00ff */
[----:B------:R-:W-:Y:S02]  /*0b80*/  IMAD.MOV.U32 R3, RZ, RZ, RZ ;  /* 0x000000ffff037224 */ /* 0x000fe400078e00ff */
[----:B------:R-:W-:-:S07]  /*0b90*/  IMAD.MOV.U32 R14, RZ, RZ, R16 ;  /* 0x000000ffff0e7224 */ /* 0x000fce00078e0010 */
.L_x_13:
[----:B------:R-:W-:Y:S01]  /*0ba0*/  SHF.R.S32.HI R13, RZ, 0x1f, R14 ;  /* 0x0000001fff0d7819 */ /* 0x000fe2000001140e */
[----:B------:R-:W-:Y:S03]  /*0bb0*/  BSSY.RECONVERGENT B1, `(.L_x_10) ;  /* 0x0000025000017945 */ /* 0x000fe60003800200 */
[----:B0-23--:R-:W-:-:S04]  /*0bc0*/  LOP3.LUT R8, R13, UR37, RZ, 0xfc, !PT ;  /* 0x000000250d087c12 */ /* 0x00dfc8000f8efcff */
[----:B------:R-:W-:-:S13]  /*0bd0*/  ISETP.NE.U32.AND P0, PT, R8, RZ, PT ;  /* 0x000000ff0800720c */ /* 0x000fda0003f05070 */
[----:B------:R-:W-:Y:S05]  /*0be0*/  @P0 BRA `(.L_x_11) ;  /* 0x00000000005c0947 */ /* 0x000fea0003800000 */
[----:B-1----:R-:W0:Y:S01]  /*0bf0*/  I2F.U32.RP R10, UR40 ;  /* 0x00000028000a7d06 */ /* 0x002e220008209000 */
[----:B------:R-:W-:Y:S01]  /*0c00*/  ISETP.NE.U32.AND P2, PT, RZ, UR40, PT ;  /* 0x00000028ff007c0c */ /* 0x000fe2000bf45070 */
[----:B------:R-:W-:-:S06]  /*0c10*/  IMAD.MOV.U32 R13, RZ, RZ, RZ ;  /* 0x000000ffff0d7224 */ /* 0x000fcc00078e00ff */
[----:B0-----:R-:W0:Y:S02]  /*0c20*/  MUFU.RCP R10, R10 ;  /* 0x0000000a000a7308 */ /* 0x001e240000001000 */
[----:B0-----:R-:W-:-:S06]  /*0c30*/  VIADD R8, R10, 0xffffffe ;  /* 0x0ffffffe0a087836 */ /* 0x001fcc0000000000 */
[----:B------:R0:W1:Y:S02]  /*0c40*/  F2I.FTZ.U32.TRUNC.NTZ R9, R8 ;  /* 0x0000000800097305 */ /* 0x000064000021f000 */
[----:B0-----:R-:W-:Y:S02]  /*0c50*/  IMAD.MOV.U32 R8, RZ, RZ, RZ ;  /* 0x000000ffff087224 */ /* 0x001fe400078e00ff */
[----:B-1----:R-:W-:-:S04]  /*0c60*/  IMAD.MOV R11, RZ, RZ, -R9 ;  /* 0x000000ffff0b7224 */ /* 0x002fc800078e0a09 */
[----:B------:R-:W-:-:S04]  /*0c70*/  IMAD R11, R11, UR40, RZ ;  /* 0x000000280b0b7c24 */ /* 0x000fc8000f8e02ff */
[----:B------:R-:W-:-:S06]  /*0c80*/  IMAD.HI.U32 R9, R9, R11, R8 ;  /* 0x0000000b09097227 */ /* 0x000fcc00078e0008 */
[----:B------:R-:W-:-:S04]  /*0c90*/  IMAD.HI.U32 R9, R9, R14, RZ ;  /* 0x0000000e09097227 */ /* 0x000fc800078e00ff */
[----:B------:R-:W-:-:S04]  /*0ca0*/  IMAD.MOV R11, RZ, RZ, -R9 ;  /* 0x000000ffff0b7224 */ /* 0x000fc800078e0a09 */
[----:B------:R-:W-:-:S05]  /*0cb0*/  IMAD R11, R11, UR40, R14 ;  /* 0x000000280b0b7c24 */ /* 0x000fca000f8e020e */
[----:B------:R-:W-:-:S13]  /*0cc0*/  ISETP.GE.U32.AND P0, PT, R11, UR40, PT ;  /* 0x000000280b007c0c */ /* 0x000fda000bf06070 */
[----:B------:R-:W-:Y:S02]  /*0cd0*/  @P0 VIADD R11, R11, -UR40 ;  /* 0x800000280b0b0c36 */ /* 0x000fe40008000000 */
[----:B------:R-:W-:-:S03]  /*0ce0*/  @P0 VIADD R9, R9, 0x1 ;  /* 0x0000000109090836 */ /* 0x000fc60000000000 */
[----:B------:R-:W-:-:S13]  /*0cf0*/  ISETP.GE.U32.AND P1, PT, R11, UR40, PT ;  /* 0x000000280b007c0c */ /* 0x000fda000bf26070 */
[----:B------:R-:W-:Y:S01]  /*0d00*/  @P1 VIADD R9, R9, 0x1 ;  /* 0x0000000109091836 */ /* 0x000fe20000000000 */
[----:B------:R-:W-:-:S05]  /*0d10*/  @!P2 LOP3.LUT R9, RZ, UR40, RZ, 0x33, !PT ;  /* 0x00000028ff09ac12 */ /* 0x000fca000f8e33ff */
[--C-:B------:R-:W-:Y:S02]  /*0d20*/  IMAD.MOV R11, RZ, RZ, -R9.reuse ;  /* 0x000000ffff0b7224 */ /* 0x100fe400078e0a09 */
[----:B------:R-:W-:Y:S02]  /*0d30*/  IMAD.MOV.U32 R12, RZ, RZ, R9 ;  /* 0x000000ffff0c7224 */ /* 0x000fe400078e0009 */
[----:B------:R-:W-:Y:S01]  /*0d40*/  IMAD R8, R11, UR40, R14 ;  /* 0x000000280b087c24 */ /* 0x000fe2000f8e020e */
[----:B------:R-:W-:Y:S06]  /*0d50*/  BRA `(.L_x_12) ;  /* 0x0000000000287947 */ /* 0x000fec0003800000 */
.L_x_11:
[----:B------:R-:W-:-:S07]  /*0d60*/  MOV R12, 0xd80 ;  /* 0x00000d80000c7802 */ /* 0x000fce0000000f00 */
[----:B-1----:R-:W-:Y:S05]  /*0d70*/  CALL.REL.NOINC `($__internal_0_$__cuda_sm20_div_s64) ;  /* 0x0000001400847944 */ /* 0x002fea0003c00000 */
[----:B------:R-:W-:Y:S01]  /*0d80*/  IADD3 R15, P0, PT, RZ, -R10, RZ ;  /* 0x8000000aff0f7210 */ /* 0x000fe20007f1e0ff */
[----:B------:R-:W-:-:S04]  /*0d90*/  IMAD.MOV.U32 R12, RZ, RZ, R14 ;  /* 0x000000ffff0c7224 */ /* 0x000fc800078e000e */
[----:B------:R-:W-:Y:S02]  /*0da0*/  IMAD.X R11, RZ, RZ, ~R11, P0 ;  /* 0x000000ffff0b7224 */ /* 0x000fe400000e0e0b */
[----:B------:R-:W-:-:S04]  /*0db0*/  IMAD.WIDE.U32 R8, R15, UR38, R12 ;  /* 0x000000260f087c25 */ /* 0x000fc8000f8e000c */
[----:B------:R-:W-:Y:S02]  /*0dc0*/  IMAD R11, R11, UR38, RZ ;  /* 0x000000260b0b7c24 */ /* 0x000fe4000f8e02ff */
[----:B------:R-:W-:Y:S02]  /*0dd0*/  IMAD.MOV.U32 R12, RZ, RZ, R10 ;  /* 0x000000ffff0c7224 */ /* 0x000fe400078e000a */
[----:B------:R-:W-:-:S04]  /*0de0*/  IMAD R11, R15, UR39, R11 ;  /* 0x000000270f0b7c24 */ /* 0x000fc8000f8e020b */
[----:B------:R-:W-:-:S07]  /*0df0*/  IMAD.IADD R13, R9, 0x1, R11 ;  /* 0x00000001090d7824 */ /* 0x000fce00078e020b */
.L_x_12:
[----:B------:R-:W-:Y:S05]  /*0e00*/  BSYNC.RECONVERGENT B1 ;  /* 0x0000000000017941 */ /* 0x000fea0003800200 */
.L_x_10:
[----:B------:R-:W-:Y:S01]  /*0e10*/  LEA R10, P0, R0, R4, 0x3 ;  /* 0x00000004000a7211 */ /* 0x000fe200078018ff */
[----:B------:R-:W-:Y:S01]  /*0e20*/  IMAD.MOV.U32 R9, RZ, RZ, R13 ;  /* 0x000000ffff097224 */ /* 0x000fe200078e000d */
[----:B------:R-:W-:Y:S01]  /*0e30*/  R2UR UR4, R6 ;  /* 0x00000000060472ca */ /* 0x000fe200000e0000 */
[----:B------:R-:W-:Y:S01]  /*0e40*/  IMAD.MOV.U32 R14, RZ, RZ, R12 ;  /* 0x000000ffff0e7224 */ /* 0x000fe200078e000c */
[----:B------:R-:W-:Y:S02]  /*0e50*/  R2UR UR5, R7 ;  /* 0x00000000070572ca */ /* 0x000fe400000e0000 */
[----:B------:R-:W-:Y:S02]  /*0e60*/  LEA.HI.X R11, R0, R5, R3, 0x3, P0 ;  /* 0x00000005000b7211 */ /* 0x000fe400000f1c03 */
[----:B------:R-:W-:Y:S02]  /*0e70*/  ISETP.NE.AND P0, PT, R12, RZ, PT ;  /* 0x000000ff0c00720c */ /* 0x000fe40003f05270 */
[----:B------:R-:W-:-:S05]  /*0e80*/  IADD3 R0, P1, PT, R0, 0x1, RZ ;  /* 0x0000000100007810 */ /* 0x000fca0007f3e0ff */
[----:B------:R-:W-:Y:S02]  /*0e90*/  IMAD.X R3, RZ, RZ, R3, P1 ;  /* 0x000000ffff037224 */ /* 0x000fe400008e0603 */
[----:B------:R3:W-:Y:S04]  /*0ea0*/  ST.E.64 desc[UR4][R10.64], R8 ;  /* 0x000000080a007985 */ /* 0x0007e8000c101b04 */
[----:B------:R-:W-:Y:S05]  /*0eb0*/  @P0 BRA `(.L_x_13) ;  /* 0xfffffffc00380947 */ /* 0x000fea000383ffff */
.L_x_9:
[----:B------:R-:W-:Y:S05]  /*0ec0*/  BSYNC.RECONVERGENT B0 ;  /* 0x0000000000007941 */ /* 0x000fea0003800200 */
.L_x_8:
[----:B0-23--:R-:W0:Y:S01]  /*0ed0*/  LDC.64 R8, c[0x0][0x388] ;  /* 0x0000e200ff087b82 */ /* 0x00de220000000a00 */
[----:B------:R-:W-:Y:S02]  /*0ee0*/  CS2R R20, SRZ ;  /* 0x0000000000147805 */ /* 0x000fe4000001ff00 */
[----:B0-----:R-:W-:-:S04]  /*0ef0*/  ISETP.GE.U32.AND P0, PT, R8, 0x1, PT ;  /* 0x000000010800780c */ /* 0x001fc80003f06070 */
[----:B------:R-:W-:-:S13]  /*0f00*/  ISETP.GE.AND.EX P0, PT, R9, RZ, PT, P0 ;  /* 0x000000ff0900720c */ /* 0x000fda0003f06300 */
[----:B------:R-:W-:Y:S05]  /*0f10*/  @!P0 BRA `(.L_x_14) ;  /* 0x0000000c00848947 */ /* 0x000fea0003800000 */
[C---:B------:R-:W-:Y:S01]  /*0f20*/  ISETP.GE.U32.AND P0, PT, R8.reuse, 0x10, PT ;  /* 0x000000100800780c */ /* 0x040fe20003f06070 */
[----:B------:R-:W-:Y:S01]  /*0f30*/  IMAD.MOV.U32 R3, RZ, RZ, RZ ;  /* 0x000000ffff037224 */ /* 0x000fe200078e00ff */
[----:B------:R-:W-:Y:S01]  /*0f40*/  LOP3.LUT R0, R8, 0xf, RZ, 0xc0, !PT ;  /* 0x0000000f08007812 */ /* 0x000fe200078ec0ff */
[----:B------:R-:W-:Y:S01]  /*0f50*/  IMAD.MOV.U32 R26, RZ, RZ, RZ ;  /* 0x000000ffff1a7224 */ /* 0x000fe200078e00ff */
[----:B------:R-:W-:Y:S02]  /*0f60*/  ISETP.GE.U32.AND.EX P1, PT, R9, RZ, PT, P0 ;  /* 0x000000ff0900720c */ /* 0x000fe40003f26100 */
[----:B------:R-:W-:Y:S02]  /*0f70*/  CS2R R20, SRZ ;  /* 0x0000000000147805 */ /* 0x000fe4000001ff00 */
[----:B------:R-:W-:-:S04]  /*0f80*/  ISETP.NE.U32.AND P2, PT, R0, RZ, PT ;  /* 0x000000ff0000720c */ /* 0x000fc80003f45070 */
[----:B------:R-:W-:-:S05]  /*0f90*/  ISETP.NE.AND.EX P0, PT, RZ, RZ, PT, P2 ;  /* 0x000000ffff00720c */ /* 0x000fca0003f05320 */
[----:B------:R-:W-:Y:S08]  /*0fa0*/  @!P1 BRA `(.L_x_15) ;  /* 0x00000004009c9947 */ /* 0x000ff00003800000 */
[----:B-1----:R-:W-:Y:S01]  /*0fb0*/  IADD3 R10, P1, PT, R4, 0x40, RZ ;  /* 0x00000040040a7810 */ /* 0x002fe20007f3e0ff */
[----:B------:R-:W-:Y:S01]  /*0fc0*/  BSSY.RECONVERGENT B0, `(.L_x_15) ;  /* 0x0000065000007945 */ /* 0x000fe20003800200 */
[----:B------:R-:W-:Y:S02]  /*0fd0*/  LOP3.LUT R3, R8, 0xfffffff0, RZ, 0xc0, !PT ;  /* 0xfffffff008037812 */ /* 0x000fe400078ec0ff */
[----:B------:R-:W-:Y:S02]  /*0fe0*/  CS2R R20, SRZ ;  /* 0x0000000000147805 */ /* 0x000fe4000001ff00 */
[----:B------:R-:W-:Y:S01]  /*0ff0*/  LOP3.LUT R26, R9, 0x7fffffff, RZ, 0xc0, !PT ;  /* 0x7fffffff091a7812 */ /* 0x000fe200078ec0ff */
[----:B------:R-:W-:Y:S02]  /*1000*/  IMAD.X R11, RZ, RZ, R5, P1 ;  /* 0x000000ffff0b7224 */ /* 0x000fe400008e0605 */
[----:B------:R-:W-:Y:S02]  /*1010*/  IMAD.MOV.U32 R17, RZ, RZ, R3 ;  /* 0x000000ffff117224 */ /* 0x000fe400078e0003 */
[----:B------:R-:W-:-:S07]  /*1020*/  IMAD.MOV.U32 R9, RZ, RZ, R26 ;  /* 0x000000ffff097224 */ /* 0x000fce00078e001a */
.L_x_16:
[----:B------:R-:W-:Y:S02]  /*1030*/  R2UR UR4, R6 ;  /* 0x00000000060472ca */ /* 0x000fe400000e0000 */
[----:B------:R-:W-:-:S13]  /*1040*/  R2UR UR5, R7 ;  /* 0x00000000070572ca */ /* 0x000fda00000e0000 */
[----:B------:R-:W2:Y:S04]  /*1050*/  LD.E.64 R22, desc[UR4][R10.64+-0x40] ;  /* 0xffffc0040a167980 */ /* 0x000ea8000c101b00 */
[----:B------:R-:W3:Y:S04]  /*1060*/  LD.E.64 R18, desc[UR4][R10.64+-0x38] ;  /* 0xffffc8040a127980 */ /* 0x000ee8000c101b00 */
[----:B------:R-:W4:Y:S04]  /*1070*/  LD.E.64 R12, desc[UR4][R10.64+-0x30] ;  /* 0xffffd0040a0c7980 */ /* 0x000f28000c101b00 */
[----:B------:R-:W5:Y:S01]  /*1080*/  LD.E.64 R14, desc[UR4][R10.64+-0x28] ;  /* 0xffffd8040a0e7980 */ /* 0x000f62000c101b00 */
[----:B------:R-:W2:Y:S01]  /*1090*/  LDCU.64 UR4, c[0x0][0x390] ;  /* 0x00007200ff0477ac */ /* 0x000ea20008000a00 */
[----:B------:R-:W-:-:S02]  /*10a0*/  R2UR UR6, R6 ;  /* 0x00000000060672ca */ /* 0x000fc400000e0000 */
[C---:B------:R-:W-:Y:S02]  /*10b0*/  R2UR UR7, R7.reuse ;  /* 0x00000000070772ca */ /* 0x040fe400000e0000 */
[----:B------:R-:W-:Y:S02]  /*10c0*/  R2UR UR8, R6 ;  /* 0x00000000060872ca */ /* 0x000fe400000e0000 */
[----:B------:R-:W-:Y:S02]  /*10d0*/  R2UR UR9, R7 ;  /* 0x00000000070972ca */ /* 0x000fe400000e0000 */
[----:B--2---:R-:W-:-:S04]  /*10e0*/  IADD3 R28, P1, PT, R22, -UR4, RZ ;  /* 0x80000004161c7c10 */ /* 0x004fc8000ff3e0ff */
[----:B------:R-:W-:Y:S02]  /*10f0*/  IADD3.X R29, PT, PT, R23, ~UR5, RZ, P1, !PT ;  /* 0x80000005171d7c10 */ /* 0x000fe40008ffe4ff */
[----:B---3--:R-:W-:Y:S02]  /*1100*/  IADD3 R22, P1, PT, R18, -UR4, RZ ;  /* 0x8000000412167c10 */ /* 0x008fe4000ff3e0ff */
[----:B------:R-:W0:Y:S02]  /*1110*/  I2F.F64.S64 R24, R28 ;  /* 0x0000001c00187312 */ /* 0x000e240000301c00 */
[----:B------:R-:W-:Y:S02]  /*1120*/  IADD3.X R23, PT, PT, R19, ~UR5, RZ, P1, !PT ;  /* 0x8000000513177c10 */ /* 0x000fe40008ffe4ff */
[----:B------:R-:W2:Y:S01]  /*1130*/  LD.E.64 R18, desc[UR8][R10.64+-0x18] ;  /* 0xffffe8080a127980 */ /* 0x000ea2000c101b00 */
[----:B0-----:R-:W-:-:S03]  /*1140*/  DFMA R24, R24, R24, R20 ;  /* 0x000000181818722b */ /* 0x001fc60000000014 */
[----:B------:R-:W3:Y:S01]  /*1150*/  LD.E.64 R20, desc[UR6][R10.64+-0x20] ;  /* 0xffffe0060a147980 */ /* 0x000ee2000c101b00 */
[----:B------:R-:W0:Y:S04]  /*1160*/  I2F.F64.S64 R22, R22 ;  /* 0x0000001600167312 */ /* 0x000e280000301c00 */
[----:B0-----:R-:W-:Y:S01]  /*1170*/  DFMA R22, R22, R22, R24 ;  /* 0x000000161616722b */ /* 0x001fe20000000018 */
[----:B----4-:R-:W-:-:S04]  /*1180*/  IADD3 R24, P1, PT, R12, -UR4, RZ ;  /* 0x800000040c187c10 */ /* 0x010fc8000ff3e0ff */
[----:B------:R-:W-:Y:S02]  /*1190*/  IADD3.X R25, PT, PT, R13, ~UR5, RZ, P1, !PT ;  /* 0x800000050d197c10 */ /* 0x000fe40008ffe4ff */
[----:B------:R-:W4:Y:S01]  /*11a0*/  LD.E.64 R12, desc[UR6][R10.64+-0x10] ;  /* 0xfffff0060a0c7980 */ /* 0x000f22000c101b00 */
[----:B-----5:R-:W-:-:S04]  /*11b0*/  IADD3 R28, P1, PT, R14, -UR4, RZ ;  /* 0x800000040e1c7c10 */ /* 0x020fc8000ff3e0ff */
[----:B------:R-:W-:Y:S02]  /*11c0*/  IADD3.X R29, PT, PT, R15, ~UR5, RZ, P1, !PT ;  /* 0x800000050f1d7c10 */ /* 0x000fe40008ffe4ff */
[----:B------:R-:W5:Y:S01]  /*11d0*/  LD.E.64 R14, desc[UR6][R10.64+-0x8] ;  /* 0xfffff8060a0e7980 */ /* 0x000f62000c101b00 */
[----:B------:R-:W0:Y:S08]  /*11e0*/  I2F.F64.S64 R24, R24 ;  /* 0x0000001800187312 */ /* 0x000e300000301c00 */
[----:B------:R-:W1:Y:S01]  /*11f0*/  I2F.F64.S64 R28, R28 ;  /* 0x0000001c001c7312 */ /* 0x000e620000301c00 */
[----:B0-----:R-:W-:-:S08]  /*1200*/  DFMA R22, R24, R24, R22 ;  /* 0x000000181816722b */ /* 0x001fd00000000016 */
[----:B-1----:R-:W-:Y:S01]  /*1210*/  DFMA R22, R28, R28, R22 ;  /* 0x0000001c1c16722b */ /* 0x002fe20000000016 */
[----:B--2---:R-:W-:Y:S02]  /*1220*/  IADD3 R24, P2, PT, R18, -UR4, RZ ;  /* 0x8000000412187c10 */ /* 0x004fe4000ff5e0ff */
[----:B---3--:R-:W-:-:S04]  /*1230*/  IADD3 R20, P1, PT, R20, -UR4, RZ ;  /* 0x8000000414147c10 */ /* 0x008fc8000ff3e0ff */
[----:B------:R-:W-:Y:S02]  /*1240*/  IADD3.X R21, PT, PT, R21, ~UR5, RZ, P1, !PT ;  /* 0x8000000515157c10 */ /* 0x000fe40008ffe4ff */
[----:B------:R-:W-:Y:S02]  /*1250*/  IADD3.X R25, PT, PT, R19, ~UR5, RZ, P2, !PT ;  /* 0x8000000513197c10 */ /* 0x000fe400097fe4ff */
[----:B------:R-:W2:Y:S02]  /*1260*/  LD.E.64 R18, desc[UR6][R10.64] ;  /* 0x000000060a127980 */ /* 0x000ea4000c101b00 */
[----:B------:R-:W0:Y:S08]  /*1270*/  I2F.F64.S64 R20, R20 ;  /* 0x0000001400147312 */ /* 0x000e300000301c00 */
[----:B------:R-:W1:Y:S01]  /*1280*/  I2F.F64.S64 R24, R24 ;  /* 0x0000001800187312 */ /* 0x000e620000301c00 */
[----:B0-----:R-:W-:Y:S01]  /*1290*/  DFMA R28, R20, R20, R22 ;  /* 0x00000014141c722b */ /* 0x001fe20000000016 */
[----:B------:R-:W3:Y:S07]  /*12a0*/  LD.E.64 R22, desc[UR6][R10.64+0x8] ;  /* 0x000008060a167980 */ /* 0x000eee000c101b00 */
[----:B-1----:R-:W-:Y:S01]  /*12b0*/  DFMA R24, R24, R24, R28 ;  /* 0x000000181818722b */ /* 0x002fe2000000001c */
        /* <DEDUP_REMOVED lines=9> */
[----:B-1----:R-:W-:Y:S02]  /*1350*/  DFMA R20, R20, R20, R24 ;  /* 0x000000141414722b */ /* 0x002fe40000000018 */
[----:B------:R-:W5:Y:S01]  /*1360*/  LD.E.64 R24, desc[UR6][R10.64+0x20] ;  /* 0x000020060a187980 */ /* 0x000f62000c101b00 */
[----:B--2---:R-:W-:-:S04]  /*1370*/  IADD3 R18, P1, PT, R18, -UR4, RZ ;  /* 0x8000000412127c10 */ /* 0x004fc8000ff3e0ff */
[----:B------:R-:W-:-:S06]  /*1380*/  IADD3.X R19, PT, PT, R19, ~UR5, RZ, P1, !PT ;  /* 0x8000000513137c10 */ /* 0x000fcc0008ffe4ff */
[----:B------:R-:W0:Y:S01]  /*1390*/  I2F.F64.S64 R18, R18 ;  /* 0x0000001200127312 */ /* 0x000e220000301c00 */
[----:B---3--:R-:W-:-:S04]  /*13a0*/  IADD3 R28, P1, PT, R22, -UR4, RZ ;  /* 0x80000004161c7c10 */ /* 0x008fc8000ff3e0ff */
[----:B------:R-:W-:-:S06]  /*13b0*/  IADD3.X R29, PT, PT, R23, ~UR5, RZ, P1, !PT ;  /* 0x80000005171d7c10 */ /* 0x000fcc0008ffe4ff */
[----:B------:R-:W1:Y:S01]  /*13c0*/  I2F.F64.S64 R28, R28 ;  /* 0x0000001c001c7312 */ /* 0x000e620000301c00 */
[----:B----4-:R-:W-:Y:S01]  /*13d0*/  IADD3 R12, P1, PT, R12, -UR4, RZ ;  /* 0x800000040c0c7c10 */ /* 0x010fe2000ff3e0ff */
[----:B0-----:R-:W-:Y:S01]  /*13e0*/  DFMA R22, R18, R18, R20 ;  /* 0x000000121216722b */ /* 0x001fe20000000014 */
[----:B------:R-:W2:Y:S02]  /*13f0*/  LD.E.64 R18, desc[UR8][R10.64+0x30] ;  /* 0x000030080a127980 */ /* 0x000ea4000c101b00 */
[----:B------:R-:W-:-:S04]  /*1400*/  IADD3.X R13, PT, PT, R13, ~UR5, RZ, P1, !PT ;  /* 0x800000050d0d7c10 */ /* 0x000fc80008ffe4ff */
[----:B------:R0:W3:Y:S01]  /*1410*/  I2F.F64.S64 R20, R12 ;  /* 0x0000000c00147312 */ /* 0x0000e20000301c00 */
[----:B-1----:R-:W-:Y:S01]  /*1420*/  DFMA R22, R28, R28, R22 ;  /* 0x0000001c1c16722b */ /* 0x002fe20000000016 */
[----:B0-----:R-:W4:Y:S07]  /*1430*/  LD.E.64 R12, desc[UR6][R10.64+0x28] ;  /* 0x000028060a0c7980 */ /* 0x001f2e000c101b00 */
[----:B---3--:R-:W-:Y:S01]  /*1440*/  DFMA R20, R20, R20, R22 ;  /* 0x000000141414722b */ /* 0x008fe20000000016 */
[----:B-----5:R-:W-:-:S04]  /*1450*/  IADD3 R22, P1, PT, R14, -UR4, RZ ;  /* 0x800000040e167c10 */ /* 0x020fc8000ff3e0ff */
[----:B------:R-:W-:Y:S02]  /*1460*/  IADD3.X R23, PT, PT, R15, ~UR5, RZ, P1, !PT ;  /* 0x800000050f177c10 */ /* 0x000fe40008ffe4ff */
[----:B------:R0:W3:Y:S01]  /*1470*/  LD.E.64 R14, desc[UR6][R10.64+0x38] ;  /* 0x000038060a0e7980 */ /* 0x0000e2000c101b00 */
[----:B------:R-:W-:-:S03]  /*1480*/  IADD3 R24, P1, PT, R24, -UR4, RZ ;  /* 0x8000000418187c10 */ /* 0x000fc6000ff3e0ff */
[----:B------:R-:W1:Y:S01]  /*1490*/  I2F.F64.S64 R22, R22 ;  /* 0x0000001600167312 */ /* 0x000e620000301c00 */
[----:B------:R-:W-:-:S07]  /*14a0*/  IADD3.X R25, PT, PT, R25, ~UR5, RZ, P1, !PT ;  /* 0x8000000519197c10 */ /* 0x000fce0008ffe4ff */
[----:B------:R-:W5:Y:S01]  /*14b0*/  I2F.F64.S64 R24, R24 ;  /* 0x0000001800187312 */ /* 0x000f620000301c00 */
[----:B-1----:R-:W-:-:S08]  /*14c0*/  DFMA R20, R22, R22, R20 ;  /* 0x000000161614722b */ /* 0x002fd00000000014 */
[----:B-----5:R-:W-:Y:S01]  /*14d0*/  DFMA R20, R24, R24, R20 ;  /* 0x000000181814722b */ /* 0x020fe20000000014 */
[----:B0-----:R-:W-:-:S05]  /*14e0*/  IADD3 R10, P2, PT, R10, 0x80, RZ ;  /* 0x000000800a0a7810 */ /* 0x001fca0007f5e0ff */
[----:B------:R-:W-:Y:S01]  /*14f0*/  IMAD.X R11, RZ, RZ, R11, P2 ;  /* 0x000000ffff0b7224 */ /* 0x000fe200010e060b */
[----:B----4-:R-:W-:-:S04]  /*1500*/  IADD3 R12, P1, PT, R12, -UR4, RZ ;  /* 0x800000040c0c7c10 */ /* 0x010fc8000ff3e0ff */
[----:B------:R-:W-:Y:S02]  /*1510*/  IADD3.X R13, PT, PT, R13, ~UR5, RZ, P1, !PT ;  /* 0x800000050d0d7c10 */ /* 0x000fe40008ffe4ff */
[----:B--2---:R-:W-:-:S04]  /*1520*/  IADD3 R18, P1, PT, R18, -UR4, RZ ;  /* 0x8000000412127c10 */ /* 0x004fc8000ff3e0ff */
[----:B------:R-:W0:Y:S01]  /*1530*/  I2F.F64.S64 R12, R12 ;  /* 0x0000000c000c7312 */ /* 0x000e220000301c00 */
[----:B------:R-:W-:Y:S02]  /*1540*/  IADD3.X R19, PT, PT, R19, ~UR5, RZ, P1, !PT ;  /* 0x8000000513137c10 */ /* 0x000fe40008ffe4ff */
[----:B---3--:R-:W-:-:S04]  /*1550*/  IADD3 R14, P1, PT, R14, -UR4, RZ ;  /* 0x800000040e0e7c10 */ /* 0x008fc8000ff3e0ff */
[----:B------:R-:W-:Y:S01]  /*1560*/  IADD3.X R15, PT, PT, R15, ~UR5, RZ, P1, !PT ;  /* 0x800000050f0f7c10 */ /* 0x000fe20008ffe4ff */
[----:B------:R-:W1:Y:S01]  /*1570*/  I2F.F64.S64 R18, R18 ;  /* 0x0000001200127312 */ /* 0x000e620000301c00 */
[----:B------:R-:W-:-:S04]  /*1580*/  IADD3 R17, P1, PT, R17, -0x10, RZ ;  /* 0xfffffff011117810 */ /* 0x000fc80007f3e0ff */
[----:B------:R-:W-:Y:S02]  /*1590*/  IADD3.X R9, PT, PT, R9, -0x1, RZ, P1, !PT ;  /* 0xffffffff09097810 */ /* 0x000fe40000ffe4ff */
[----:B------:R-:W-:Y:S01]  /*15a0*/  ISETP.NE.U32.AND P1, PT, R17, RZ, PT ;  /* 0x000000ff1100720c */ /* 0x000fe20003f25070 */
[----:B0-----:R-:W-:Y:S01]  /*15b0*/  DFMA R20, R12, R12, R20 ;  /* 0x0000000c0c14722b */ /* 0x001fe20000000014 */
[----:B------:R-:W0:Y:S02]  /*15c0*/  I2F.F64.S64 R14, R14 ;  /* 0x0000000e000e7312 */ /* 0x000e240000301c00 */
[----:B------:R-:W-:-:S05]  /*15d0*/  ISETP.NE.AND.EX P1, PT, R9, RZ, PT, P1 ;  /* 0x000000ff0900720c */ /* 0x000fca0003f25310 */
[----:B-1----:R-:W-:-:S08]  /*15e0*/  DFMA R20, R18, R18, R20 ;  /* 0x000000121214722b */ /* 0x002fd00000000014 */
[----:B0-----:R-:W-:Y:S01]  /*15f0*/  DFMA R20, R14, R14, R20 ;  /* 0x0000000e0e14722b */ /* 0x001fe20000000014 */
[----:B------:R-:W-:Y:S10]  /*1600*/  @P1 BRA `(.L_x_16) ;  /* 0xfffffff800881947 */ /* 0x000ff4000383ffff */
[----:B------:R-:W-:Y:S05]  /*1610*/  BSYNC.RECONVERGENT B0 ;  /* 0x0000000000007941 */ /* 0x000fea0003800200 */
.L_x_15:
[----:B------:R-:W-:Y:S05]  /*1620*/  @!P0 BRA `(.L_x_14) ;  /* 0x0000000400c08947 */ /* 0x000fea0003800000 */
[----:B------:R-:W-:Y:S02]  /*1630*/  ISETP.GE.U32.AND P0, PT, R0, 0x8, PT ;  /* 0x000000080000780c */ /* 0x000fe40003f06070 */
[----:B------:R-:W-:Y:S02]  /*1640*/  LOP3.LUT R9, R8, 0x7, RZ, 0xc0, !PT ;  /* 0x0000000708097812 */ /* 0x000fe400078ec0ff */
[----:B------:R-:W-:Y:S02]  /*1650*/  ISETP.GE.U32.AND.EX P1, PT, RZ, RZ, PT, P0 ;  /* 0x000000ffff00720c */ /* 0x000fe40003f26100 */
[----:B------:R-:W-:-:S04]  /*1660*/  ISETP.NE.U32.AND P2, PT, R9, RZ, PT ;  /* 0x000000ff0900720c */ /* 0x000fc80003f45070 */
[----:B------:R-:W-:-:S07]  /*1670*/  ISETP.NE.AND.EX P0, PT, RZ, RZ, PT, P2 ;  /* 0x000000ffff00720c */ /* 0x000fce0003f05320 */
[----:B------:R-:W-:Y:S06]  /*1680*/  @!P1 BRA `(.L_x_17) ;  /* 0x0000000000cc9947 */ /* 0x000fec0003800000 */
[----:B------:R-:W-:Y:S02]  /*1690*/  R2UR UR4, R6 ;  /* 0x00000000060472ca */ /* 0x000fe400000e0000 */
[----:B------:R-:W-:Y:S02]  /*16a0*/  R2UR UR5, R7 ;  /* 0x00000000070572ca */ /* 0x000fe400000e0000 */
[----:B------:R-:W-:-:S04]  /*16b0*/  LEA R14, P1, R3, R4, 0x3 ;  /* 0x00000004030e7211 */ /* 0x000fc800078218ff */
[----:B------:R-:W-:-:S07]  /*16c0*/  LEA.HI.X R15, R3, R5, R26, 0x3, P1 ;  /* 0x00000005030f7211 */ /* 0x000fce00008f1c1a */
[----:B------:R-:W2:Y:S01]  /*16d0*/  LD.E.64 R12, desc[UR4][R14.64] ;  /* 0x000000040e0c7980 */ /* 0x000ea2000c101b00 */
[C---:B------:R-:W-:Y:S02]  /*16e0*/  R2UR UR8, R6.reuse ;  /* 0x00000000060872ca */ /* 0x040fe400000e0000 */
[C---:B------:R-:W-:Y:S01]  /*16f0*/  R2UR UR9, R7.reuse ;  /* 0x00000000070972ca */ /* 0x040fe200000e0000 */
[----:B-1----:R-:W3:Y:S01]  /*1700*/  LD.E.64 R10, desc[UR4][R14.64+0x8] ;  /* 0x000008040e0a7980 */ /* 0x002ee2000c101b00 */
[----:B------:R-:W2:Y:S01]  /*1710*/  LDCU.64 UR4, c[0x0][0x390] ;  /* 0x00007200ff0477ac */ /* 0x000ea20008000a00 */
[----:B------:R-:W-:Y:S02]  /*1720*/  R2UR UR6, R6 ;  /* 0x00000000060672ca */ /* 0x000fe400000e0000 */
[----:B------:R-:W-:-:S08]  /*1730*/  R2UR UR7, R7 ;  /* 0x00000000070772ca */ /* 0x000fd000000e0000 */
[----:B------:R-:W4:Y:S04]  /*1740*/  LD.E.64 R22, desc[UR8][R14.64+0x18] ;  /* 0x000018080e167980 */ /* 0x000f28000c101b00 */
[----:B------:R-:W5:Y:S04]  /*1750*/  LD.E.64 R24, desc[UR8][R14.64+0x28] ;  /* 0x000028080e187980 */ /* 0x000f68000c101b00 */
[----:B------:R-:W5:Y:S01]  /*1760*/  LD.E.64 R18, desc[UR6][R14.64+0x10] ;  /* 0x000010060e127980 */ /* 0x000f62000c101b00 */
[----:B--2---:R-:W-:-:S04]  /*1770*/  IADD3 R28, P1, PT, R12, -UR4, RZ ;  /* 0x800000040c1c7c10 */ /* 0x004fc8000ff3e0ff */
[----:B------:R-:W-:Y:S02]  /*1780*/  IADD3.X R29, PT, PT, R13, ~UR5, RZ, P1, !PT ;  /* 0x800000050d1d7c10 */ /* 0x000fe40008ffe4ff */
[----:B------:R-:W2:Y:S04]  /*1790*/  LD.E.64 R12, desc[UR6][R14.64+0x20] ;  /* 0x000020060e0c7980 */ /* 0x000ea8000c101b00 */
[----:B------:R-:W0:Y:S02]  /*17a0*/  I2F.F64.S64 R28, R28 ;  /* 0x0000001c001c7312 */ /* 0x000e240000301c00 */
[----:B0-----:R-:W-:Y:S01]  /*17b0*/  DFMA R28, R28, R28, R20 ;  /* 0x0000001c1c1c722b */ /* 0x001fe20000000014 */
[----:B----4-:R-:W-:-:S04]  /*17c0*/  IADD3 R20, P2, PT, R22, -UR4, RZ ;  /* 0x8000000416147c10 */ /* 0x010fc8000ff5e0ff */
[----:B------:R-:W-:Y:S02]  /*17d0*/  IADD3.X R21, PT, PT, R23, ~UR5, RZ, P2, !PT ;  /* 0x8000000517157c10 */ /* 0x000fe400097fe4ff */
[----:B------:R-:W4:Y:S04]  /*17e0*/  LD.E.64 R22, desc[UR6][R14.64+0x30] ;  /* 0x000030060e167980 */ /* 0x000f28000c101b00 */
[----:B------:R-:W4:Y:S01]  /*17f0*/  LD.E.64 R14, desc[UR8][R14.64+0x38] ;  /* 0x000038080e0e7980 */ /* 0x000f22000c101b00 */
[----:B---3--:R-:W-:-:S04]  /*1800*/  IADD3 R10, P1, PT, R10, -UR4, RZ ;  /* 0x800000040a0a7c10 */ /* 0x008fc8000ff3e0ff */
[----:B------:R-:W-:Y:S02]  /*1810*/  IADD3.X R11, PT, PT, R11, ~UR5, RZ, P1, !PT ;  /* 0x800000050b0b7c10 */ /* 0x000fe40008ffe4ff */
[----:B-----5:R-:W-:-:S04]  /*1820*/  IADD3 R18, P1, PT, R18, -UR4, RZ ;  /* 0x8000000412127c10 */ /* 0x020fc8000ff3e0ff */
[----:B------:R-:W0:Y:S01]  /*1830*/  I2F.F64.S64 R10, R10 ;  /* 0x0000000a000a7312 */ /* 0x000e220000301c00 */
[----:B------:R-:W-:-:S07]  /*1840*/  IADD3.X R19, PT, PT, R19, ~UR5, RZ, P1, !PT ;  /* 0x8000000513137c10 */ /* 0x000fce0008ffe4ff */
[----:B------:R-:W1:Y:S01]  /*1850*/  I2F.F64.S64 R18, R18 ;  /* 0x0000001200127312 */ /* 0x000e620000301c00 */
[----:B0-----:R-:W-:-:S07]  /*1860*/  DFMA R28, R10, R10, R28 ;  /* 0x0000000a0a1c722b */ /* 0x001fce000000001c */
[----:B------:R-:W0:Y:S01]  /*1870*/  I2F.F64.S64 R20, R20 ;  /* 0x0000001400147312 */ /* 0x000e220000301c00 */
[----:B-1----:R-:W-:-:S08]  /*1880*/  DFMA R28, R18, R18, R28 ;  /* 0x00000012121c722b */ /* 0x002fd0000000001c */
[----:B0-----:R-:W-:Y:S01]  /*1890*/  DFMA R28, R20, R20, R28 ;  /* 0x00000014141c722b */ /* 0x001fe2000000001c */
[----:B--2---:R-:W-:-:S04]  /*18a0*/  IADD3 R12, P1, PT, R12, -UR4, RZ ;  /* 0x800000040c0c7c10 */ /* 0x004fc8000ff3e0ff */
[----:B------:R-:W-:Y:S02]  /*18b0*/  IADD3.X R13, PT, PT, R13, ~UR5, RZ, P1, !PT ;  /* 0x800000050d0d7c10 */ /* 0x000fe40008ffe4ff */
[----:B------:R-:W-:-:S04]  /*18c0*/  IADD3 R24, P1, PT, R24, -UR4, RZ ;  /* 0x8000000418187c10 */ /* 0x000fc8000ff3e0ff */
[----:B------:R-:W0:Y:S01]  /*18d0*/  I2F.F64.S64 R12, R12 ;  /* 0x0000000c000c7312 */ /* 0x000e220000301c00 */
[----:B------:R-:W-:-:S07]  /*18e0*/  IADD3.X R25, PT, PT, R25, ~UR5, RZ, P1, !PT ;  /* 0x8000000519197c10 */ /* 0x000fce0008ffe4ff */
[----:B------:R-:W1:Y:S01]  /*18f0*/  I2F.F64.S64 R24, R24 ;  /* 0x0000001800187312 */ /* 0x000e620000301c00 */
[----:B----4-:R-:W-:-:S04]  /*1900*/  IADD3 R10, P1, PT, R22, -UR4, RZ ;  /* 0x80000004160a7c10 */ /* 0x010fc8000ff3e0ff */
[----:B------:R-:W-:Y:S01]  /*1910*/  IADD3.X R11, PT, PT, R23, ~UR5, RZ, P1, !PT ;  /* 0x80000005170b7c10 */ /* 0x000fe20008ffe4ff */
[----:B0-----:R-:W-:Y:S01]  /*1920*/  DFMA R28, R12, R12, R28 ;  /* 0x0000000c0c1c722b */ /* 0x001fe2000000001c */
[----:B------:R-:W-:-:S04]  /*1930*/  IADD3 R14, P1, PT, R14, -UR4, RZ ;  /* 0x800000040e0e7c10 */ /* 0x000fc8000ff3e0ff */
[----:B------:R-:W0:Y:S01]  /*1940*/  I2F.F64.S64 R10, R10 ;  /* 0x0000000a000a7312 */ /* 0x000e220000301c00 */
[----:B------:R-:W-:Y:S02]  /*1950*/  IADD3.X R15, PT, PT, R15, ~UR5, RZ, P1, !PT ;  /* 0x800000050f0f7c10 */ /* 0x000fe40008ffe4ff */
[----:B-1----:R-:W-:-:S05]  /*1960*/  DFMA R28, R24, R24, R28 ;  /* 0x00000018181c722b */ /* 0x002fca000000001c */
[----:B------:R-:W1:Y:S01]  /*1970*/  I2F.F64.S64 R14, R14 ;  /* 0x0000000e000e7312 */ /* 0x000e620000301c00 */
[----:B------:R-:W-:Y:S02]  /*1980*/  IADD3 R3, P1, PT, R3, 0x8, RZ ;  /* 0x0000000803037810 */ /* 0x000fe40007f3e0ff */
[----:B0-----:R-:W-:-:S03]  /*1990*/  DFMA R28, R10, R10, R28 ;  /* 0x0000000a0a1c722b */ /* 0x001fc6000000001c */
[----:B------:R-:W-:-:S05]  /*19a0*/  IMAD.X R26, RZ, RZ, R26, P1 ;  /* 0x000000ffff1a7224 */ /* 0x000fca00008e061a */
[----:B-1----:R-:W-:-:S11]  /*19b0*/  DFMA R20, R14, R14, R28 ;  /* 0x0000000e0e14722b */ /* 0x002fd6000000001c */
.L_x_17:
[----:B------:R-:W-:Y:S05]  /*19c0*/  @!P0 BRA `(.L_x_14) ;  /* 0x0000000000d88947 */ /* 0x000fea0003800000 */
[----:B------:R-:W-:Y:S01]  /*19d0*/  ISETP.GE.U32.AND P1, PT, R9, 0x4, PT ;  /* 0x000000040900780c */ /* 0x000fe20003f26070 */
[----:B------:R-:W-:Y:S01]  /*19e0*/  IMAD.MOV.U32 R0, RZ, RZ, RZ ;  /* 0x000000ffff007224 */ /* 0x000fe200078e00ff */
[----:B------:R-:W-:Y:S02]  /*19f0*/  LOP3.LUT R17, R8, 0x3, RZ, 0xc0, !PT ;  /* 0x0000000308117812 */ /* 0x000fe400078ec0ff */
[----:B------:R-:W-:Y:S02]  /*1a00*/  ISETP.GE.U32.AND.EX P1, PT, RZ, RZ, PT, P1 ;  /* 0x000000ffff00720c */ /* 0x000fe40003f26110 */
[----:B------:R-:W-:-:S04]  /*1a10*/  ISETP.NE.U32.AND P0, PT, R17, RZ, PT ;  /* 0x000000ff1100720c */ /* 0x000fc80003f05070 */
[----:B------:R-:W-:-:S07]  /*1a20*/  ISETP.NE.AND.EX P0, PT, R0, RZ, PT, P0 ;  /* 0x000000ff0000720c */ /* 0x000fce0003f05300 */
[----:B------:R-:W-:Y:S06]  /*1a30*/  @!P1 BRA `(.L_x_18) ;  /* 0x0000000000749947 */ /* 0x000fec0003800000 */
[C---:B------:R-:W-:Y:S02]  /*1a40*/  R2UR UR4, R6.reuse ;  /* 0x00000000060472ca */ /* 0x040fe400000e0000 */
[----:B------:R-:W-:Y:S02]  /*1a50*/  R2UR UR5, R7 ;  /* 0x00000000070572ca */ /* 0x000fe400000e0000 */
[C---:B------:R-:W-:Y:S02]  /*1a60*/  LEA R18, P1, R3.reuse, R4, 0x3 ;  /* 0x0000000403127211 */ /* 0x040fe400078218ff */
[----:B------:R-:W-:Y:S02]  /*1a70*/  R2UR UR6, R6 ;  /* 0x00000000060672ca */ /* 0x000fe400000e0000 */
[----:B------:R-:W-:Y:S02]  /*1a80*/  LEA.HI.X R19, R3, R5, R26, 0x3, P1 ;  /* 0x0000000503137211 */ /* 0x000fe400008f1c1a */
[----:B------:R-:W-:-:S05]  /*1a90*/  R2UR UR7, R7 ;  /* 0x00000000070772ca */ /* 0x000fca00000e0000 */
[----:B-1----:R-:W2:Y:S04]  /*1aa0*/  LD.E.64 R10, desc[UR4][R18.64] ;  /* 0x00000004120a7980 */ /* 0x002ea8000c101b00 */
[----:B------:R-:W3:Y:S01]  /*1ab0*/  LD.E.64 R12, desc[UR4][R18.64+0x10] ;  /* 0x00001004120c7980 */ /* 0x000ee2000c101b00 */
[----:B------:R-:W2:Y:S03]  /*1ac0*/  LDCU.64 UR4, c[0x0][0x390] ;  /* 0x00007200ff0477ac */ /* 0x000ea60008000a00 */
[----:B------:R-:W4:Y:S04]  /*1ad0*/  LD.E.64 R14, desc[UR6][R18.64+0x8] ;  /* 0x00000806120e7980 */ /* 0x000f28000c101b00 */
[----:B------:R-:W5:Y:S01]  /*1ae0*/  LD.E.64 R8, desc[UR6][R18.64+0x18] ;  /* 0x0000180612087980 */ /* 0x000f62000c101b00 */
[----:B--2---:R-:W-:-:S04]  /*1af0*/  IADD3 R10, P1, PT, R10, -UR4, RZ ;  /* 0x800000040a0a7c10 */ /* 0x004fc8000ff3e0ff */
[----:B------:R-:W-:Y:S02]  /*1b00*/  IADD3.X R11, PT, PT, R11, ~UR5, RZ, P1, !PT ;  /* 0x800000050b0b7c10 */ /* 0x000fe40008ffe4ff */
[----:B----4-:R-:W-:-:S04]  /*1b10*/  IADD3 R14, P1, PT, R14, -UR4, RZ ;  /* 0x800000040e0e7c10 */ /* 0x010fc8000ff3e0ff */
[----:B------:R-:W0:Y:S01]  /*1b20*/  I2F.F64.S64 R10, R10 ;  /* 0x0000000a000a7312 */ /* 0x000e220000301c00 */
[----:B------:R-:W-:Y:S02]  /*1b30*/  IADD3.X R15, PT, PT, R15, ~UR5, RZ, P1, !PT ;  /* 0x800000050f0f7c10 */ /* 0x000fe40008ffe4ff */
[----:B---3--:R-:W-:-:S05]  /*1b40*/  IADD3 R12, P1, PT, R12, -UR4, RZ ;  /* 0x800000040c0c7c10 */ /* 0x008fca000ff3e0ff */
[----:B------:R-:W1:Y:S01]  /*1b50*/  I2F.F64.S64 R14, R14 ;  /* 0x0000000e000e7312 */ /* 0x000e620000301c00 */
[----:B------:R-:W-:Y:S02]  /*1b60*/  IADD3.X R13, PT, PT, R13, ~UR5, RZ, P1, !PT ;  /* 0x800000050d0d7c10 */ /* 0x000fe40008ffe4ff */
[----:B-----5:R-:W-:Y:S01]  /*1b70*/  IADD3 R8, P1, PT, R8, -UR4, RZ ;  /* 0x8000000408087c10 */ /* 0x020fe2000ff3e0ff */
[----:B0-----:R-:W-:-:S04]  /*1b80*/  DFMA R20, R10, R10, R20 ;  /* 0x0000000a0a14722b */ /* 0x001fc80000000014 */
[----:B------:R-:W0:Y:S01]  /*1b90*/  I2F.F64.S64 R12, R12 ;  /* 0x0000000c000c7312 */ /* 0x000e220000301c00 */
[----:B------:R-:W-:-:S03]  /*1ba0*/  IADD3.X R9, PT, PT, R9, ~UR5, RZ, P1, !PT ;  /* 0x8000000509097c10 */ /* 0x000fc60008ffe4ff */
[----:B-1----:R-:W-:-:S04]  /*1bb0*/  DFMA R20, R14, R14, R20 ;  /* 0x0000000e0e14722b */ /* 0x002fc80000000014 */
[----:B------:R-:W1:Y:S01]  /*1bc0*/  I2F.F64.S64 R8, R8 ;  /* 0x0000000800087312 */ /* 0x000e620000301c00 */
[----:B------:R-:W-:-:S03]  /*1bd0*/  IADD3 R3, P1, PT, R3, 0x4, RZ ;  /* 0x0000000403037810 */ /* 0x000fc60007f3e0ff */
[----:B0-----:R-:W-:Y:S02]  /*1be0*/  DFMA R20, R12, R12, R20 ;  /* 0x0000000c0c14722b */ /* 0x001fe40000000014 */
[----:B------:R-:W-:-:S06]  /*1bf0*/  IMAD.X R26, RZ, RZ, R26, P1 ;  /* 0x000000ffff1a7224 */ /* 0x000fcc00008e061a */
[----:B-1----:R-:W-:-:S11]  /*1c00*/  DFMA R20, R8, R8, R20 ;  /* 0x000000080814722b */ /* 0x002fd60000000014 */
.L_x_18:
[----:B------:R-:W-:Y:S05]  /*1c10*/  @!P0 BRA `(.L_x_14) ;  /* 0x0000000000448947 */ /* 0x000fea0003800000 */
[----:B------:R-:W-:-:S04]  /*1c20*/  LEA R8, P0, R3, R4, 0x3 ;  /* 0x0000000403087211 */ /* 0x000fc800078018ff */
[----:B------:R-:W-:-:S09]  /*1c30*/  LEA.HI.X R9, R3, R5, R26, 0x3, P0 ;  /* 0x0000000503097211 */ /* 0x000fd200000f1c1a */
.L_x_19:
[----:B------:R-:W-:Y:S02]  /*1c40*/  R2UR UR4, R6 ;  /* 0x00000000060472ca */ /* 0x000fe400000e0000 */
[----:B------:R-:W-:-:S13]  /*1c50*/  R2UR UR5, R7 ;  /* 0x00000000070572ca */ /* 0x000fda00000e0000 */
[----:B------:R0:W2:Y:S01]  /*1c60*/  LD.E.64 R4, desc[UR4][R8.64] ;  /* 0x0000000408047980 */ /* 0x0000a2000c101b00 */
[----:B------:R-:W2:Y:S01]  /*1c70*/  LDCU.64 UR4, c[0x0][0x390] ;  /* 0x00007200ff0477ac */ /* 0x000ea20008000a00 */
[----:B0-----:R-:W-:-:S05]  /*1c80*/  IADD3 R8, P1, PT, R8, 0x8, RZ ;  /* 0x0000000808087810 */ /* 0x001fca0007f3e0ff */
[----:B------:R-:W-:Y:S01]  /*1c90*/  IMAD.X R9, RZ, RZ, R9, P1 ;  /* 0x000000ffff097224 */ /* 0x000fe200008e0609 */
[----:B--2---:R-:W-:-:S04]  /*1ca0*/  IADD3 R4, P0, PT, R4, -UR4, RZ ;  /* 0x8000000404047c10 */ /* 0x004fc8000ff1e0ff */
[----:B------:R-:W-:Y:S02]  /*1cb0*/  IADD3.X R5, PT, PT, R5, ~UR5, RZ, P0, !PT ;  /* 0x8000000505057c10 */ /* 0x000fe400087fe4ff */
[----:B------:R-:W-:-:S04]  /*1cc0*/  IADD3 R17, P0, PT, R17, -0x1, RZ ;  /* 0xffffffff11117810 */ /* 0x000fc80007f1e0ff */
[----:B------:R-:W-:Y:S01]  /*1cd0*/  IADD3.X R0, PT, PT, R0, -0x1, RZ, P0, !PT ;  /* 0xffffffff00007810 */ /* 0x000fe200007fe4ff */
[----:B------:R-:W0:Y:S01]  /*1ce0*/  I2F.F64.S64 R4, R4 ;  /* 0x0000000400047312 */ /* 0x000e220000301c00 */
[----:B------:R-:W-:-:S04]  /*1cf0*/  ISETP.NE.U32.AND P0, PT, R17, RZ, PT ;  /* 0x000000ff1100720c */ /* 0x000fc80003f05070 */
[----:B------:R-:W-:Y:S01]  /*1d00*/  ISETP.NE.AND.EX P0, PT, R0, RZ, PT, P0 ;  /* 0x000000ff0000720c */ /* 0x000fe20003f05300 */
[----:B0-----:R-:W-:-:S12]  /*1d10*/  DFMA R20, R4, R4, R20 ;  /* 0x000000040414722b */ /* 0x001fd80000000014 */
[----:B------:R-:W-:Y:S05]  /*1d20*/  @P0 BRA `(.L_x_19) ;  /* 0xfffffffc00c40947 */ /* 0x000fea000383ffff */
.L_x_14:
[----:B------:R-:W0:Y:S01]  /*1d30*/  LDCU.64 UR4, c[0x0][0x398] ;  /* 0x00007300ff0477ac */ /* 0x000e220008000a00 */
[----:B------:R-:W-:Y:S01]  /*1d40*/  ISETP.NE.AND P1, PT, R16, RZ, PT ;  /* 0x000000ff1000720c */ /* 0x000fe20003f25270 */
[----:B0-----:R-:W-:Y:S01]  /*1d50*/  DSETP.GEU.AND P0, PT, R20, UR4, PT ;  /* 0x0000000414007e2a */ /* 0x001fe2000bf0e000 */
[----:B------:R-:W-:-:S13]  /*1d60*/  WARPSYNC.ALL ;  /* 0x0000000000007948 */ /* 0x000fda0003800000 */
[----:B------:R-:W-:-:S05]  /*1d70*/  @!P0 IMAD.MOV.U32 R3, RZ, RZ, 0x1 ;  /* 0x00000001ff038424 */ /* 0x000fca00078e00ff */
[----:B------:R0:W-:Y:S01]  /*1d80*/  @!P0 STS [R2], R3 ;  /* 0x0000000302008388 */ /* 0x0001e20000000800 */
[----:B------:R-:W-:Y:S06]  /*1d90*/  BAR.SYNC.DEFER_BLOCKING 0x0 ;  /* 0x0000000000007b1d */ /* 0x000fec0000010000 */
[----:B------:R-:W-:Y:S05]  /*1da0*/  @P1 EXIT ;  /* 0x000000000000194d */ /* 0x000fea0003800000 */
[----:B------:R-:W2:Y:S01]  /*1db0*/  LDCU.64 UR6, c[0x0][0x3a8] ;  /* 0x00007500ff0677ac */ /* 0x000ea20008000a00 */
[----:B------:R-:W-:Y:S01]  /*1dc0*/  IMAD.MOV.U32 R0, RZ, RZ, RZ ;  /* 0x000000ffff007224 */ /* 0x000fe200078e00ff */
[----:B--2---:R-:W-:-:S04]  /*1dd0*/  UISETP.GE.U32.AND UP0, UPT, UR6, 0x1, UPT ;  /* 0x000000010600788c */ /* 0x004fc8000bf06070 */
[----:B------:R-:W-:-:S09]  /*1de0*/  UISETP.GE.AND.EX UP0, UPT, UR7, URZ, UPT, UP0 ;  /* 0x000000ff0700728c */ /* 0x000fd2000bf06300 */
[----:B------:R-:W-:Y:S05]  /*1df0*/  BRA.U !UP0, `(.L_x_20) ;  /* 0x0000000508507547 */ /* 0x000fea000b800000 */
[----:B------:R-:W-:Y:S01]  /*1e00*/  UISETP.GE.U32.AND UP0, UPT, UR6, 0x4, UPT ;  /* 0x000000040600788c */ /* 0x000fe2000bf06070 */
[----:B------:R-:W-:Y:S01]  /*1e10*/  IMAD.MOV.U32 R0, RZ, RZ, RZ ;  /* 0x000000ffff007224 */ /* 0x000fe200078e00ff */
[----:B------:R-:W-:Y:S02]  /*1e20*/  ULOP3.LUT UR9, UR6, 0x3, URZ, 0xc0, !UPT ;  /* 0x0000000306097892 */ /* 0x000fe4000f8ec0ff */
[----:B------:R-:W-:Y:S01]  /*1e30*/  UISETP.GE.U32.AND.EX UP0, UPT, UR7, URZ, UPT, UP0 ;  /* 0x000000ff0700728c */ /* 0x000fe2000bf06100 */
[----:B------:R-:W-:Y:S01]  /*1e40*/  UMOV UR5, URZ ;  /* 0x000000ff00057c82 */ /* 0x000fe20008000000 */
[----:B------:R-:W-:-:S07]  /*1e50*/  UMOV UR4, URZ ;  /* 0x000000ff00047c82 */ /* 0x000fce0008000000 */
[----:B------:R-:W-:Y:S05]  /*1e60*/  BRA.U !UP0, `(.L_x_21) ;  /* 0x0000000508047547 */ /* 0x000fea000b800000 */
[----:B------:R-:W-:Y:S02]  /*1e70*/  ULOP3.LUT UR6, UR6, 0xfffffffc, URZ, 0xc0, !UPT ;  /* 0xfffffffc06067892 */ /* 0x000fe4000f8ec0ff */
[----:B------:R-:W-:Y:S02]  /*1e80*/  ULOP3.LUT UR7, UR7, 0x7fffffff, URZ, 0xc0, !UPT ;  /* 0x7fffffff07077892 */ /* 0x000fe4000f8ec0ff */
[----:B------:R-:W-:Y:S02]  /*1e90*/  UISETP.GT.U32.AND UP0, UPT, UR6, URZ, UPT ;  /* 0x000000ff0600728c */ /* 0x000fe4000bf04070 */
[----:B------:R-:W-:Y:S02]  /*1ea0*/  UIADD3 UR8, UPT, UPT, UR36, 0x8, URZ ;  /* 0x0000000824087890 */ /* 0x000fe4000fffe0ff */
[----:B------:R-:W-:Y:S01]  /*1eb0*/  UISETP.GT.AND.EX UP0, UPT, UR7, URZ, UPT, UP0 ;  /* 0x000000ff0700728c */ /* 0x000fe2000bf04300 */
[----:B------:R-:W-:-:S08]  /*1ec0*/  UMOV UR4, URZ ;  /* 0x000000ff00047c82 */ /* 0x000fd00008000000 */
[----:B------:R-:W-:Y:S05]  /*1ed0*/  BRA.U !UP0, `(.L_x_22) ;  /* 0x0000000108bc7547 */ /* 0x000fea000b800000 */
[----:B------:R-:W-:Y:S02]  /*1ee0*/  UISETP.GT.U32.AND UP1, UPT, UR6, 0xc, UPT ;  /* 0x0000000c0600788c */ /* 0x000fe4000bf24070 */
[----:B------:R-:W-:Y:S02]  /*1ef0*/  UPLOP3.LUT UP0, UPT, UPT, UPT, UPT, 0x80, 0x8 ;  /* 0x000000000008789c */ /* 0x000fe40003f0f070 */
[----:B------:R-:W-:-:S09]  /*1f00*/  UISETP.GT.AND.EX UP1, UPT, UR7, URZ, UPT, UP1 ;  /* 0x000000ff0700728c */ /* 0x000fd2000bf24310 */
[----:B------:R-:W-:Y:S05]  /*1f10*/  BRA.U !UP1, `(.L_x_23) ;  /* 0x0000000109607547 */ /* 0x000fea000b800000 */
[----:B------:R-:W-:-:S11]  /*1f20*/  UPLOP3.LUT UP0, UPT, UPT, UPT, UPT, 0x40, 0x4 ;  /* 0x000000000004789c */ /* 0x000fd60003f0e870 */
.L_x_24:
[----:B-1----:R-:W1:Y:S01]  /*1f30*/  LDS.64 R10, [UR8+-0x8] ;  /* 0xfffff808ff0a7984 */ /* 0x002e620008000a00 */
[----:B------:R-:W-:Y:S02]  /*1f40*/  UIADD3 UR6, UP1, UPT, UR6, -0x10, URZ ;  /* 0xfffffff006067890 */ /* 0x000fe4000ff3e0ff */
[----:B------:R-:W-:Y:S01]  /*1f50*/  UIADD3 UR4, UPT, UPT, UR4, 0x10, URZ ;  /* 0x0000001004047890 */ /* 0x000fe2000fffe0ff */
[----:B------:R-:W2:Y:S01]  /*1f60*/  LDS.64 R12, [UR8] ;  /* 0x00000008ff0c7984 */ /* 0x000ea20008000a00 */
[----:B------:R-:W-:Y:S02]  /*1f70*/  UIADD3.X UR7, UPT, UPT, UR7, -0x1, URZ, UP1, !UPT ;  /* 0xffffffff07077890 */ /* 0x000fe40008ffe4ff */
[----:B------:R-:W-:Y:S01]  /*1f80*/  UISETP.GT.U32.AND UP1, UPT, UR6, 0xc, UPT ;  /* 0x0000000c0600788c */ /* 0x000fe2000bf24070 */
[----:B------:R-:W3:Y:S03]  /*1f90*/  LDS.64 R14, [UR8+0x8] ;  /* 0x00000808ff0e7984 */ /* 0x000ee60008000a00 */
[----:B------:R-:W-:Y:S01]  /*1fa0*/  UISETP.GT.AND.EX UP1, UPT, UR7, URZ, UPT, UP1 ;  /* 0x000000ff0700728c */ /* 0x000fe2000bf24310 */
[----:B------:R-:W4:Y:S04]  /*1fb0*/  LDS.64 R16, [UR8+0x10] ;  /* 0x00001008ff107984 */ /* 0x000f280008000a00 */
[----:B------:R-:W5:Y:S04]  /*1fc0*/  LDS.64 R18, [UR8+0x18] ;  /* 0x00001808ff127984 */ /* 0x000f680008000a00 */
[----:B------:R-:W5:Y:S04]  /*1fd0*/  LDS.64 R8, [UR8+0x20] ;  /* 0x00002008ff087984 */ /* 0x000f680008000a00 */
[----:B------:R-:W5:Y:S04]  /*1fe0*/  LDS.64 R4, [UR8+0x28] ;  /* 0x00002808ff047984 */ /* 0x000f680008000a00 */
[----:B0-----:R-:W0:Y:S01]  /*1ff0*/  LDS.64 R2, [UR8+0x30] ;  /* 0x00003008ff027984 */ /* 0x001e220008000a00 */
[----:B------:R-:W-:Y:S01]  /*2000*/  UIADD3 UR8, UPT, UPT, UR8, 0x40, URZ ;  /* 0x0000004008087890 */ /* 0x000fe2000fffe0ff */
[----:B-1----:R-:W-:-:S04]  /*2010*/  IADD3 R10, PT, PT, R11, R10, R0 ;  /* 0x0000000a0b0a7210 */ /* 0x002fc80007ffe000 */
[----:B--2---:R-:W-:-:S04]  /*2020*/  IADD3 R10, PT, PT, R13, R12, R10 ;  /* 0x0000000c0d0a7210 */ /* 0x004fc80007ffe00a */
[----:B---3--:R-:W-:-:S04]  /*2030*/  IADD3 R10, PT, PT, R15, R14, R10 ;  /* 0x0000000e0f0a7210 */ /* 0x008fc80007ffe00a */
[----:B----4-:R-:W-:-:S04]  /*2040*/  IADD3 R10, PT, PT, R17, R16, R10 ;  /* 0x00000010110a7210 */ /* 0x010fc80007ffe00a */
[----:B-----5:R-:W-:-:S04]  /*2050*/  IADD3 R10, PT, PT, R19, R18, R10 ;  /* 0x00000012130a7210 */ /* 0x020fc80007ffe00a */
[----:B------:R-:W-:-:S04]  /*2060*/  IADD3 R8, PT, PT, R9, R8, R10 ;  /* 0x0000000809087210 */ /* 0x000fc80007ffe00a */
[----:B------:R-:W-:-:S04]  /*2070*/  IADD3 R4, PT, PT, R5, R4, R8 ;  /* 0x0000000405047210 */ /* 0x000fc80007ffe008 */
[----:B0-----:R-:W-:Y:S01]  /*2080*/  IADD3 R0, PT, PT, R3, R2, R4 ;  /* 0x0000000203007210 */ /* 0x001fe20007ffe004 */
[----:B------:R-:W-:Y:S06]  /*2090*/  BRA.U UP1, `(.L_x_24) ;  /* 0xfffffffd01a47547 */ /* 0x000fec000b83ffff */
.L_x_23:
[----:B------:R-:W-:-:S04]  /*20a0*/  UISETP.GT.U32.AND UP1, UPT, UR6, 0x4, UPT ;  /* 0x000000040600788c */ /* 0x000fc8000bf24070 */
[----:B------:R-:W-:-:S09]  /*20b0*/  UISETP.GT.AND.EX UP1, UPT, UR7, URZ, UPT, UP1 ;  /* 0x000000ff0700728c */ /* 0x000fd2000bf24310 */
[----:B------:R-:W-:Y:S05]  /*20c0*/  BRA.U !UP1, `(.L_x_25) ;  /* 0x0000000109347547 */ /* 0x000fea000b800000 */
[----:B0-----:R-:W0:Y:S01]  /*20d0*/  LDS.64 R2, [UR8+-0x8] ;  /* 0xfffff808ff027984 */ /* 0x001e220008000a00 */
[----:B------:R-:W-:Y:S02]  /*20e0*/  UIADD3 UR6, UP0, UPT, UR6, -0x8, URZ ;  /* 0xfffffff806067890 */ /* 0x000fe4000ff1e0ff */
[----:B------:R-:W-:Y:S01]  /*20f0*/  UIADD3 UR4, UPT, UPT, UR4, 0x8, URZ ;  /* 0x0000000804047890 */ /* 0x000fe2000fffe0ff */
[----:B------:R-:W2:Y:S01]  /*2100*/  LDS.64 R4, [UR8] ;  /* 0x00000008ff047984 */ /* 0x000ea20008000a00 */
[----:B------:R-:W-:Y:S02]  /*2110*/  UIADD3.X UR7, UPT, UPT, UR7, -0x1, URZ, UP0, !UPT ;  /* 0xffffffff07077890 */ /* 0x000fe400087fe4ff */
[----:B------:R-:W-:Y:S01]  /*2120*/  UPLOP3.LUT UP0, UPT, UPT, UPT, UPT, 0x40, 0x4 ;  /* 0x000000000004789c */ /* 0x000fe20003f0e870 */
[----:B------:R-:W3:Y:S04]  /*2130*/  LDS.64 R8, [UR8+0x8] ;  /* 0x00000808ff087984 */ /* 0x000ee80008000a00 */
[----:B-1----:R-:W1:Y:S01]  /*2140*/  LDS.64 R10, [UR8+0x10] ;  /* 0x00001008ff0a7984 */ /* 0x002e620008000a00 */
[----:B------:R-:W-:Y:S01]  /*2150*/  UIADD3 UR8, UPT, UPT, UR8, 0x20, URZ ;  /* 0x0000002008087890 */ /* 0x000fe2000fffe0ff */
[----:B0-----:R-:W-:-:S04]  /*2160*/  IADD3 R2, PT, PT, R3, R2, R0 ;  /* 0x0000000203027210 */ /* 0x001fc80007ffe000 */
[----:B--2---:R-:W-:-:S04]  /*2170*/  IADD3 R2, PT, PT, R5, R4, R2 ;  /* 0x0000000405027210 */ /* 0x004fc80007ffe002 */
[----:B---3--:R-:W-:-:S04]  /*2180*/  IADD3 R2, PT, PT, R9, R8, R2 ;  /* 0x0000000809027210 */ /* 0x008fc80007ffe002 */
[----:B-1----:R-:W-:-:S07]  /*2190*/  IADD3 R0, PT, PT, R11, R10, R2 ;  /* 0x0000000a0b007210 */ /* 0x002fce0007ffe002 */
.L_x_25:
[----:B------:R-:W-:-:S04]  /*21a0*/  UISETP.NE.U32.AND UP1, UPT, UR6, URZ, UPT ;  /* 0x000000ff0600728c */ /* 0x000fc8000bf25070 */
[----:B------:R-:W-:-:S09]  /*21b0*/  UISETP.NE.OR.EX UP0, UPT, UR7, URZ, UP0, UP1 ;  /* 0x000000ff0700728c */ /* 0x000fd20008705710 */
[----:B------:R-:W-:Y:S05]  /*21c0*/  BRA.U !UP0, `(.L_x_21) ;  /* 0x00000001082c7547 */ /* 0x000fea000b800000 */
.L_x_22:
[----:B0-----:R-:W0:Y:S01]  /*21d0*/  LDS.64 R2, [UR8+-0x8] ;  /* 0xfffff808ff027984 */ /* 0x001e220008000a00 */
[----:B------:R-:W-:Y:S02]  /*21e0*/  UIADD3 UR6, UP0, UPT, UR6, -0x4, URZ ;  /* 0xfffffffc06067890 */ /* 0x000fe4000ff1e0ff */
[----:B------:R-:W-:Y:S01]  /*21f0*/  UIADD3 UR4, UPT, UPT, UR4, 0x4, URZ ;  /* 0x0000000404047890 */ /* 0x000fe2000fffe0ff */
[----:B------:R-:W2:Y:S01]  /*2200*/  LDS.64 R4, [UR8] ;  /* 0x00000008ff047984 */ /* 0x000ea20008000a00 */
[----:B------:R-:W-:Y:S02]  /*2210*/  UIADD3.X UR7, UPT, UPT, UR7, -0x1, URZ, UP0, !UPT ;  /* 0xffffffff07077890 */ /* 0x000fe400087fe4ff */
[----:B------:R-:W-:Y:S02]  /*2220*/  UISETP.NE.U32.AND UP0, UPT, UR6, URZ, UPT ;  /* 0x000000ff0600728c */ /* 0x000fe4000bf05070 */
[----:B------:R-:W-:Y:S02]  /*2230*/  UIADD3 UR8, UPT, UPT, UR8, 0x10, URZ ;  /* 0x0000001008087890 */ /* 0x000fe4000fffe0ff */
[----:B------:R-:W-:Y:S01]  /*2240*/  UISETP.NE.AND.EX UP0, UPT, UR7, URZ, UPT, UP0 ;  /* 0x000000ff0700728c */ /* 0x000fe2000bf05300 */
[----:B0-----:R-:W-:-:S04]  /*2250*/  IADD3 R0, PT, PT, R3, R2, R0 ;  /* 0x0000000203007210 */ /* 0x001fc80007ffe000 */
[----:B--2---:R-:W-:-:S04]  /*2260*/  IADD3 R0, PT, PT, R5, R4, R0 ;  /* 0x0000000405007210 */ /* 0x004fc80007ffe000 */
[----:B------:R-:W-:Y:S05]  /*2270*/  BRA.U UP0, `(.L_x_22) ;  /* 0xfffffffd00d47547 */ /* 0x000fea000b83ffff */
.L_x_21:
[----:B------:R-:W-:-:S04]  /*2280*/  UISETP.NE.U32.AND UP0, UPT, UR9, URZ, UPT ;  /* 0x000000ff0900728c */ /* 0x000fc8000bf05070 */
[----:B------:R-:W-:-:S09]  /*2290*/  UISETP.NE.AND.EX UP0, UPT, UR5, URZ, UPT, UP0 ;  /* 0x000000ff0500728c */ /* 0x000fd2000bf05300 */
[----:B------:R-:W-:Y:S05]  /*22a0*/  BRA.U !UP0, `(.L_x_20) ;  /* 0x0000000108247547 */ /* 0x000fea000b800000 */
[----:B------:R-:W-:-:S12]  /*22b0*/  ULEA UR4, UR4, UR36, 0x2 ;  /* 0x0000002404047291 */ /* 0x000fd8000f8e10ff */
.L_x_26:
[----:B0-----:R-:W0:Y:S01]  /*22c0*/  LDS R3, [UR4] ;  /* 0x00000004ff037984 */ /* 0x001e220008000800 */
[----:B------:R-:W-:Y:S02]  /*22d0*/  UIADD3 UR9, UP0, UPT, UR9, -0x1, URZ ;  /* 0xffffffff09097890 */ /* 0x000fe4000ff1e0ff */
[----:B------:R-:W-:Y:S02]  /*22e0*/  UIADD3 UR4, UPT, UPT, UR4, 0x4, URZ ;  /* 0x0000000404047890 */ /* 0x000fe4000fffe0ff */
[----:B------:R-:W-:Y:S02]  /*22f0*/  UIADD3.X UR5, UPT, UPT, UR5, -0x1, URZ, UP0, !UPT ;  /* 0xffffffff05057890 */ /* 0x000fe400087fe4ff */
[----:B------:R-:W-:-:S04]  /*2300*/  UISETP.NE.U32.AND UP0, UPT, UR9, URZ, UPT ;  /* 0x000000ff0900728c */ /* 0x000fc8000bf05070 */
[----:B------:R-:W-:Y:S01]  /*2310*/  UISETP.NE.AND.EX UP0, UPT, UR5, URZ, UPT, UP0 ;  /* 0x000000ff0500728c */ /* 0x000fe2000bf05300 */
[----:B0-----:R-:W-:-:S08]  /*2320*/  IMAD.IADD R0, R3, 0x1, R0 ;  /* 0x0000000103007824 */ /* 0x001fd000078e0200 */
[----:B------:R-:W-:Y:S05]  /*2330*/  BRA.U UP0, `(.L_x_26) ;  /* 0xfffffffd00e07547 */ /* 0x000fea000b83ffff */
.L_x_20:
[----:B0-----:R-:W0:Y:S01]  /*2340*/  LDC.64 R2, c[0x0][0x380] ;  /* 0x0000e000ff027b82 */ /* 0x001e220000000a00 */
[----:B------:R-:W-:Y:S02]  /*2350*/  R2UR UR4, R6 ;  /* 0x00000000060472ca */ /* 0x000fe400000e0000 */
[----:B------:R-:W-:-:S13]  /*2360*/  R2UR UR5, R7 ;  /* 0x00000000070572ca */ /* 0x000fda00000e0000 */
[----:B0-----:R-:W-:Y:S01]  /*2370*/  REDG.E.ADD.STRONG.GPU desc[UR4][R2.64], R0 ;  /* 0x000000000200798e */ /* 0x001fe2000c12e104 */
[----:B------:R-:W-:Y:S05]  /*2380*/  EXIT ;  /* 0x000000000000794d */ /* 0x000fea0003800000 */
        .weak           $__internal_0_$__cuda_sm20_div_s64
        .type           $__internal_0_$__cuda_sm20_div_s64,@function
        .size           $__internal_0_$__cuda_sm20_div_s64,(.L_x_28 - $__internal_0_$__cuda_sm20_div_s64)
$__internal_0_$__cuda_sm20_div_s64:
[----:B------:R-:W0:Y:S01]  /*2390*/  LDCU.64 UR6, c[0x0][0x3a0] ;  /* 0x00007400ff0677ac */ /* 0x000e220008000a00 */
[----:B------:R-:W-:Y:S01]  /*23a0*/  ISETP.GE.AND P3, PT, R13, RZ, PT ;  /* 0x000000ff0d00720c */ /* 0x000fe20003f66270 */
[----:B0-----:R-:W-:Y:S02]  /*23b0*/  UIADD3 UR4, UP1, UPT, URZ, -UR6, URZ ;  /* 0x80000006ff047290 */ /* 0x001fe4000ff3e0ff */
[----:B------:R-:W-:Y:S02]  /*23c0*/  UISETP.GE.AND UP0, UPT, UR7, URZ, UPT ;  /* 0x000000ff0700728c */ /* 0x000fe4000bf06270 */
[----:B------:R-:W-:Y:S02]  /*23d0*/  UIADD3.X UR5, UPT, UPT, URZ, ~UR7, URZ, UP1, !UPT ;  /* 0x80000007ff057290 */ /* 0x000fe40008ffe4ff */
[----:B------:R-:W-:Y:S02]  /*23e0*/  USEL UR4, UR4, UR6, !UP0 ;  /* 0x0000000604047287 */ /* 0x000fe4000c000000 */
[----:B------:R-:W-:-:S09]  /*23f0*/  USEL UR5, UR5, UR7, !UP0 ;  /* 0x0000000705057287 */ /* 0x000fd2000c000000 */
[----:B------:R-:W0:Y:S08]  /*2400*/  I2F.U64.RP R15, UR4 ;  /* 0x00000004000f7d12 */ /* 0x000e300008309000 */
[----:B0-----:R-:W0:Y:S02]  /*2410*/  MUFU.RCP R15, R15 ;  /* 0x0000000f000f7308 */ /* 0x001e240000001000 */
[----:B0-----:R-:W-:-:S06]  /*2420*/  VIADD R8, R15, 0x1ffffffe ;  /* 0x1ffffffe0f087836 */ /* 0x001fcc0000000000 */
[----:B------:R-:W0:Y:S02]  /*2430*/  F2I.U64.TRUNC R8, R8 ;  /* 0x0000000800087311 */ /* 0x000e24000020d800 */
[----:B0-----:R-:W-:-:S04]  /*2440*/  IMAD.WIDE.U32 R10, R8, UR4, RZ ;  /* 0x00000004080a7c25 */ /* 0x001fc8000f8e00ff */
[----:B------:R-:W-:Y:S01]  /*2450*/  IMAD R11, R8, UR5, R11 ;  /* 0x00000005080b7c24 */ /* 0x000fe2000f8e020b */
[----:B------:R-:W-:-:S03]  /*2460*/  IADD3 R17, P0, PT, RZ, -R10, RZ ;  /* 0x8000000aff117210 */ /* 0x000fc60007f1e0ff */
[----:B------:R-:W-:Y:S02]  /*2470*/  IMAD R11, R9, UR4, R11 ;  /* 0x00000004090b7c24 */ /* 0x000fe4000f8e020b */
[----:B------:R-:W-:-:S04]  /*2480*/  IMAD.HI.U32 R10, R8, R17, RZ ;  /* 0x00000011080a7227 */ /* 0x000fc800078e00ff */
[----:B------:R-:W-:Y:S02]  /*2490*/  IMAD.X R19, RZ, RZ, ~R11, P0 ;  /* 0x000000ffff137224 */ /* 0x000fe400000e0e0b */
[----:B------:R-:W-:Y:S02]  /*24a0*/  IMAD.MOV.U32 R11, RZ, RZ, R8 ;  /* 0x000000ffff0b7224 */ /* 0x000fe400078e0008 */
[-C--:B------:R-:W-:Y:S02]  /*24b0*/  IMAD R21, R9, R19.reuse, RZ ;  /* 0x0000001309157224 */ /* 0x080fe400078e02ff */
[----:B------:R-:W-:-:S04]  /*24c0*/  IMAD.WIDE.U32 R10, P0, R8, R19, R10 ;  /* 0x00000013080a7225 */ /* 0x000fc8000780000a */
[----:B------:R-:W-:-:S04]  /*24d0*/  IMAD.HI.U32 R15, R9, R19, RZ ;  /* 0x00000013090f7227 */ /* 0x000fc800078e00ff */
[----:B------:R-:W-:-:S04]  /*24e0*/  IMAD.HI.U32 R10, P1, R9, R17, R10 ;  /* 0x00000011090a7227 */ /* 0x000fc8000782000a */
[----:B------:R-:W-:Y:S01]  /*24f0*/  IMAD.X R15, R15, 0x1, R9, P0 ;  /* 0x000000010f0f7824 */ /* 0x000fe200000e0609 */
[----:B------:R-:W-:-:S04]  /*2500*/  IADD3 R11, P2, PT, R21, R10, RZ ;  /* 0x0000000a150b7210 */ /* 0x000fc80007f5e0ff */
[----:B------:R-:W-:Y:S01]  /*2510*/  IADD3.X R15, PT, PT, RZ, RZ, R15, P2, P1 ;  /* 0x000000ffff0f7210 */ /* 0x000fe200017e240f */
[----:B------:R-:W-:-:S04]  /*2520*/  IMAD.WIDE.U32 R8, R11, UR4, RZ ;  /* 0x000000040b087c25 */ /* 0x000fc8000f8e00ff */
[----:B------:R-:W-:Y:S01]  /*2530*/  IMAD R10, R11, UR5, R9 ;  /* 0x000000050b0a7c24 */ /* 0x000fe2000f8e0209 */
[----:B------:R-:W-:Y:S02]  /*2540*/  IADD3 R17, P0, PT, RZ, -R8, RZ ;  /* 0x80000008ff117210 */ /* 0x000fe40007f1e0ff */
[----:B------:R-:W-:Y:S01]  /*2550*/  IADD3 R9, P4, PT, RZ, -R14, RZ ;  /* 0x8000000eff097210 */ /* 0x000fe20007f9e0ff */
[----:B------:R-:W-:Y:S02]  /*2560*/  IMAD R8, R15, UR4, R10 ;  /* 0x000000040f087c24 */ /* 0x000fe4000f8e020a */
[----:B------:R-:W-:-:S04]  /*2570*/  IMAD.HI.U32 R10, R11, R17, RZ ;  /* 0x000000110b0a7227 */ /* 0x000fc800078e00ff */
[----:B------:R-:W-:Y:S02]  /*2580*/  IMAD.X R8, RZ, RZ, ~R8, P0 ;  /* 0x000000ffff087224 */ /* 0x000fe400000e0e08 */
[----:B------:R-:W-:Y:S02]  /*2590*/  IMAD.X R18, RZ, RZ, ~R13, P4 ;  /* 0x000000ffff127224 */ /* 0x000fe400020e0e0d */
[----:B------:R-:W-:-:S04]  /*25a0*/  IMAD.WIDE.U32 R10, P0, R11, R8, R10 ;  /* 0x000000080b0a7225 */ /* 0x000fc8000780000a */
[----:B------:R-:W-:Y:S01]  /*25b0*/  IMAD.HI.U32 R10, P1, R15, R17, R10 ;  /* 0x000000110f0a7227 */ /* 0x000fe2000782000a */
[----:B------:R-:W-:-:S03]  /*25c0*/  SEL R11, R9, R14, !P3 ;  /* 0x0000000e090b7207 */ /* 0x000fc60005800000 */
[CC--:B------:R-:W-:Y:S02]  /*25d0*/  IMAD R17, R15.reuse, R8.reuse, RZ ;  /* 0x000000080f117224 */ /* 0x0c0fe400078e02ff */
[----:B------:R-:W-:-:S03]  /*25e0*/  IMAD.HI.U32 R8, R15, R8, RZ ;  /* 0x000000080f087227 */ /* 0x000fc600078e00ff */
[----:B------:R-:W-:Y:S01]  /*25f0*/  IADD3 R10, P2, PT, R17, R10, RZ ;  /* 0x0000000a110a7210 */ /* 0x000fe20007f5e0ff */
[----:B------:R-:W-:Y:S01]  /*2600*/  IMAD.X R9, R8, 0x1, R15, P0 ;  /* 0x0000000108097824 */ /* 0x000fe200000e060f */
[----:B------:R-:W-:-:S03]  /*2610*/  SEL R15, R18, R13, !P3 ;  /* 0x0000000d120f7207 */ /* 0x000fc60005800000 */
[----:B------:R-:W-:Y:S01]  /*2620*/  IMAD.HI.U32 R8, R10, R11, RZ ;  /* 0x0000000b0a087227 */ /* 0x000fe200078e00ff */
[----:B------:R-:W-:-:S03]  /*2630*/  IADD3.X R18, PT, PT, RZ, RZ, R9, P2, P1 ;  /* 0x000000ffff127210 */ /* 0x000fc600017e2409 */
[----:B------:R-:W-:Y:S02]  /*2640*/  IMAD.MOV.U32 R9, RZ, RZ, RZ ;  /* 0x000000ffff097224 */ /* 0x000fe400078e00ff */
[-C--:B------:R-:W-:Y:S02]  /*2650*/  IMAD R17, R18, R15.reuse, RZ ;  /* 0x0000000f12117224 */ /* 0x080fe400078e02ff */
[----:B------:R-:W-:-:S04]  /*2660*/  IMAD.WIDE.U32 R8, R10, R15, R8 ;  /* 0x0000000f0a087225 */ /* 0x000fc800078e0008 */
[----:B------:R-:W-:-:S04]  /*2670*/  IMAD.HI.U32 R10, R18, R15, RZ ;  /* 0x0000000f120a7227 */ /* 0x000fc800078e00ff */
[----:B------:R-:W-:-:S04]  /*2680*/  IMAD.HI.U32 R8, P0, R18, R11, R8 ;  /* 0x0000000b12087227 */ /* 0x000fc80007800008 */
[----:B------:R-:W-:Y:S01]  /*2690*/  IMAD.X R10, RZ, RZ, R10, P0 ;  /* 0x000000ffff0a7224 */ /* 0x000fe200000e060a */
[----:B------:R-:W-:-:S05]  /*26a0*/  IADD3 R17, P1, PT, R17, R8, RZ ;  /* 0x0000000811117210 */ /* 0x000fca0007f3e0ff */
[----:B------:R-:W-:-:S04]  /*26b0*/  IMAD.WIDE.U32 R8, R17, UR4, RZ ;  /* 0x0000000411087c25 */ /* 0x000fc8000f8e00ff */
[----:B------:R-:W-:Y:S01]  /*26c0*/  IMAD.X R10, RZ, RZ, R10, P1 ;  /* 0x000000ffff0a7224 */ /* 0x000fe200008e060a */
[----:B------:R-:W-:Y:S01]  /*26d0*/  IADD3 R18, P1, PT, -R8, R11, RZ ;  /* 0x0000000b08127210 */ /* 0x000fe20007f3e1ff */
[----:B------:R-:W-:-:S03]  /*26e0*/  IMAD R9, R17, UR5, R9 ;  /* 0x0000000511097c24 */ /* 0x000fc6000f8e0209 */
[----:B------:R-:W-:Y:S01]  /*26f0*/  ISETP.GE.U32.AND P0, PT, R18, UR4, PT ;  /* 0x0000000412007c0c */ /* 0x000fe2000bf06070 */
[----:B------:R-:W-:-:S04]  /*2700*/  IMAD R8, R10, UR4, R9 ;  /* 0x000000040a087c24 */ /* 0x000fc8000f8e0209 */
[----:B------:R-:W-:Y:S01]  /*2710*/  IMAD.X R20, R15, 0x1, ~R8, P1 ;  /* 0x000000010f147824 */ /* 0x000fe200008e0e08 */
[----:B------:R-:W-:Y:S02]  /*2720*/  IADD3 R8, P2, PT, R17, 0x1, RZ ;  /* 0x0000000111087810 */ /* 0x000fe40007f5e0ff */
[----:B------:R-:W-:Y:S02]  /*2730*/  IADD3 R11, P1, PT, R18, -UR4, RZ ;  /* 0x80000004120b7c10 */ /* 0x000fe4000ff3e0ff */
[C---:B------:R-:W-:Y:S01]  /*2740*/  ISETP.GE.U32.AND.EX P0, PT, R20.reuse, UR5, PT, P0 ;  /* 0x0000000514007c0c */ /* 0x040fe2000bf06100 */
[----:B------:R-:W-:Y:S01]  /*2750*/  IMAD.X R9, RZ, RZ, R10, P2 ;  /* 0x000000ffff097224 */ /* 0x000fe200010e060a */
[----:B------:R-:W-:Y:S02]  /*2760*/  IADD3.X R15, PT, PT, R20, ~UR5, RZ, P1, !PT ;  /* 0x80000005140f7c10 */ /* 0x000fe40008ffe4ff */
[----:B------:R-:W-:Y:S02]  /*2770*/  SEL R11, R11, R18, P0 ;  /* 0x000000120b0b7207 */ /* 0x000fe40000000000 */
[----:B------:R-:W-:-:S02]  /*2780*/  SEL R17, R8, R17, P0 ;  /* 0x0000001108117207 */ /* 0x000fc40000000000 */
[----:B------:R-:W-:Y:S02]  /*2790*/  SEL R15, R15, R20, P0 ;  /* 0x000000140f0f7207 */ /* 0x000fe40000000000 */
[----:B------:R-:W-:Y:S02]  /*27a0*/  ISETP.GE.U32.AND P1, PT, R11, UR4, PT ;  /* 0x000000040b007c0c */ /* 0x000fe4000bf26070 */
[----:B------:R-:W-:Y:S02]  /*27b0*/  SEL R8, R9, R10, P0 ;  /* 0x0000000a09087207 */ /* 0x000fe40000000000 */
[----:B------:R-:W-:Y:S02]  /*27c0*/  IADD3 R10, P2, PT, R17, 0x1, RZ ;  /* 0x00000001110a7810 */ /* 0x000fe40007f5e0ff */
[----:B------:R-:W-:Y:S02]  /*27d0*/  ISETP.GE.U32.AND.EX P0, PT, R15, UR5, PT, P1 ;  /* 0x000000050f007c0c */ /* 0x000fe4000bf06110 */
[----:B------:R-:W-:Y:S01]  /*27e0*/  LOP3.LUT R15, R13, UR7, RZ, 0x3c, !PT ;  /* 0x000000070d0f7c12 */ /* 0x000fe2000f8e3cff */
[----:B------:R-:W-:Y:S01]  /*27f0*/  IMAD.X R11, RZ, RZ, R8, P2 ;  /* 0x000000ffff0b7224 */ /* 0x000fe200010e0608 */
[----:B------:R-:W-:-:S02]  /*2800*/  SEL R10, R10, R17, P0 ;  /* 0x000000110a0a7207 */ /* 0x000fc40000000000 */
[----:B------:R-:W-:Y:S02]  /*2810*/  ISETP.GE.AND P1, PT, R15, RZ, PT ;  /* 0x000000ff0f00720c */ /* 0x000fe40003f26270 */
[----:B------:R-:W-:Y:S02]  /*2820*/  SEL R11, R11, R8, P0 ;  /* 0x000000080b0b7207 */ /* 0x000fe40000000000 */
[-C--:B------:R-:W-:Y:S02]  /*2830*/  IADD3 R9, P2, PT, RZ, -R10.reuse, RZ ;  /* 0x8000000aff097210 */ /* 0x080fe40007f5e0ff */
[----:B------:R-:W-:Y:S02]  /*2840*/  ISETP.NE.U32.AND P0, PT, RZ, UR6, PT ;  /* 0x00000006ff007c0c */ /* 0x000fe4000bf05070 */
[----:B------:R-:W-:Y:S01]  /*2850*/  SEL R10, R9, R10, !P1 ;  /* 0x0000000a090a7207 */ /* 0x000fe20004800000 */
[----:B------:R-:W-:Y:S01]  /*2860*/  IMAD.X R8, RZ, RZ, ~R11, P2 ;  /* 0x000000ffff087224 */ /* 0x000fe200010e0e0b */
[----:B------:R-:W-:Y:S01]  /*2870*/  ISETP.NE.AND.EX P0, PT, RZ, UR7, PT, P0 ;  /* 0x00000007ff007c0c */ /* 0x000fe2000bf05300 */
[----:B------:R-:W-:-:S03]  /*2880*/  IMAD.MOV.U32 R9, RZ, RZ, 0x0 ;  /* 0x00000000ff097424 */ /* 0x000fc600078e00ff */
[----:B------:R-:W-:Y:S01]  /*2890*/  SEL R11, R8, R11, !P1 ;  /* 0x0000000b080b7207 */ /* 0x000fe20004800000 */
[----:B------:R-:W-:Y:S01]  /*28a0*/  IMAD.MOV.U32 R8, RZ, RZ, R12 ;  /* 0x000000ffff087224 */ /* 0x000fe200078e000c */
[----:B------:R-:W-:Y:S02]  /*28b0*/  SEL R10, R10, 0xffffffff, P0 ;  /* 0xffffffff0a0a7807 */ /* 0x000fe40000000000 */
[----:B------:R-:W-:Y:S01]  /*28c0*/  SEL R11, R11, 0xffffffff, P0 ;  /* 0xffffffff0b0b7807 */ /* 0x000fe20000000000 */
[----:B------:R-:W-:Y:S06]  /*28d0*/  RET.REL.NODEC R8 `(_Z11cudaCountInPilldll) ;  /* 0xffffffd408c87950 */ /* 0x000fec0003c3ffff */
.L_x_27:
[----:B------:R-:W-:-:S00]  /*28e0*/  BRA `(.L_x_27) ;  /* 0xfffffffc00fc7947 */ /* 0x000fc0000383ffff */
[----:B------:R-:W-:-:S00]  /*28f0*/  NOP ;  /* 0x0000000000007918 */ /* 0x000fc00000000000 */
        /* <DEDUP_REMOVED lines=8> */
.L_x_28:


//--------------------- .nv.shared._Z11cudaCountInPilldll --------------------------
	.section	.nv.shared._Z11cudaCountInPilldll,"aw",@nobits
	.sectionflags	@""
	.align	4
.nv.shared._Z11cudaCountInPilldll:
	.zero		5120


//--------------------- .nv.shared.reserved.0     --------------------------
	.section	.nv.shared.reserved.0,"aw",@nobits
	.weak		__nv_reservedSMEM_offset_0_alias
	.size		__nv_reservedSMEM_offset_0_alias, 0, 64
	.other		__nv_reservedSMEM_offset_0_alias,@"STO_CUDA_RESERVED_SHARED STV_DEFAULT"
__nv_reservedSMEM_offset_0_alias:
	.zero		0
	.zero		64


//--------------------- .nv.constant0._Z11cudaCountInPilldll --------------------------
	.section	.nv.constant0._Z11cudaCountInPilldll,"a",@progbits
	.sectionflags	@""
	.align	4
.nv.constant0._Z11cudaCountInPilldll:
	.zero		944


//--------------------- SYMBOLS --------------------------

	.type		.nv.reservedSmem.offset0,@object
	.size		.nv.reservedSmem.offset0,0x4
	.type		.nv.reservedSmem.cap,@object
	.size		.nv.reservedSmem.cap,0x4
	.type		malloc,@function
